//
// Generated by NVIDIA NVVM Compiler
//
// Compiler Build ID: CL-36424714
// Cuda compilation tools, release 13.0, V13.0.88
// Based on NVVM 20.0.0
//

.version 9.0
.target sm_100
.address_size 64

	// .globl	_Z20recompose_into_spaceP7double2PKdPKS_S2_jjjj

.visible .entry _Z20recompose_into_spaceP7double2PKdPKS_S2_jjjj(
	.param .u64 .ptr .align 1 _Z20recompose_into_spaceP7double2PKdPKS_S2_jjjj_param_0,
	.param .u64 .ptr .align 1 _Z20recompose_into_spaceP7double2PKdPKS_S2_jjjj_param_1,
	.param .u64 .ptr .align 1 _Z20recompose_into_spaceP7double2PKdPKS_S2_jjjj_param_2,
	.param .u64 .ptr .align 1 _Z20recompose_into_spaceP7double2PKdPKS_S2_jjjj_param_3,
	.param .u32 _Z20recompose_into_spaceP7double2PKdPKS_S2_jjjj_param_4,
	.param .u32 _Z20recompose_into_spaceP7double2PKdPKS_S2_jjjj_param_5,
	.param .u32 _Z20recompose_into_spaceP7double2PKdPKS_S2_jjjj_param_6,
	.param .u32 _Z20recompose_into_spaceP7double2PKdPKS_S2_jjjj_param_7
)
{
	.reg .pred 	%p<9>;
	.reg .b32 	%r<47>;
	.reg .b64 	%rd<59>;
	.reg .b64 	%fd<99>;

	ld.param.u64 	%rd7, [_Z20recompose_into_spaceP7double2PKdPKS_S2_jjjj_param_0];
	ld.param.u64 	%rd10, [_Z20recompose_into_spaceP7double2PKdPKS_S2_jjjj_param_3];
	ld.param.u32 	%r15, [_Z20recompose_into_spaceP7double2PKdPKS_S2_jjjj_param_4];
	ld.param.u32 	%r17, [_Z20recompose_into_spaceP7double2PKdPKS_S2_jjjj_param_5];
	ld.param.u32 	%r18, [_Z20recompose_into_spaceP7double2PKdPKS_S2_jjjj_param_6];
	ld.param.u32 	%r16, [_Z20recompose_into_spaceP7double2PKdPKS_S2_jjjj_param_7];
	cvta.to.global.u64 	%rd1, %rd10;
	mov.u32 	%r19, %tid.x;
	mov.u32 	%r20, %ctaid.x;
	mov.u32 	%r21, %ntid.x;
	mad.lo.s32 	%r1, %r20, %r21, %r19;
	mul.lo.s32 	%r2, %r18, %r17;
	mul.lo.s32 	%r22, %r2, %r16;
	setp.ge.u32 	%p1, %r1, %r22;
	@%p1 bra 	$L__BB0_10;
	div.u32 	%r4, %r1, %r16;
	mul.lo.s32 	%r23, %r4, %r16;
	sub.s32 	%r3, %r1, %r23;
	setp.eq.s32 	%p2, %r15, 0;
	@%p2 bra 	$L__BB0_10;
	mad.lo.s32 	%r25, %r4, %r16, %r3;
	cvta.to.global.u64 	%rd11, %rd7;
	mul.wide.u32 	%rd12, %r25, 16;
	add.s64 	%rd2, %rd11, %rd12;
	ld.global.v2.f64 	{%fd96, %fd95}, [%rd2];
	setp.lt.u32 	%p3, %r15, 4;
	mov.b32 	%r46, 0;
	@%p3 bra 	$L__BB0_5;
	and.b32  	%r27, %r15, -4;
	neg.s32 	%r43, %r27;
	add.s64 	%rd58, %rd1, 16;
	mov.b32 	%r44, 0;
$L__BB0_4:
	.pragma "nounroll";
	ld.param.u64 	%rd53, [_Z20recompose_into_spaceP7double2PKdPKS_S2_jjjj_param_2];
	ld.param.u64 	%rd51, [_Z20recompose_into_spaceP7double2PKdPKS_S2_jjjj_param_1];
	and.b32  	%r46, %r15, -4;
	mad.lo.s32 	%r28, %r2, %r44, %r4;
	cvta.to.global.u64 	%rd13, %rd51;
	mul.wide.u32 	%rd14, %r28, 8;
	add.s64 	%rd15, %rd13, %rd14;
	ld.global.f64 	%fd13, [%rd15];
	mad.lo.s32 	%r29, %r44, %r16, %r3;
	cvta.to.global.u64 	%rd16, %rd53;
	mul.wide.u32 	%rd17, %r29, 16;
	add.s64 	%rd18, %rd16, %rd17;
	ld.global.v2.f64 	{%fd14, %fd15}, [%rd18];
	mul.f64 	%fd16, %fd13, %fd14;
	ld.global.f64 	%fd17, [%rd58+-16];
	div.rn.f64 	%fd18, %fd16, %fd17;
	add.f64 	%fd19, %fd96, %fd18;
	st.global.f64 	[%rd2], %fd19;
	ld.global.f64 	%fd20, [%rd15];
	mul.f64 	%fd21, %fd20, %fd15;
	ld.global.f64 	%fd22, [%rd58+-16];
	div.rn.f64 	%fd23, %fd21, %fd22;
	add.f64 	%fd24, %fd95, %fd23;
	st.global.f64 	[%rd2+8], %fd24;
	add.s32 	%r30, %r28, %r2;
	mul.wide.u32 	%rd19, %r30, 8;
	add.s64 	%rd20, %rd13, %rd19;
	ld.global.f64 	%fd25, [%rd20];
	add.s32 	%r31, %r29, %r16;
	mul.wide.u32 	%rd21, %r31, 16;
	add.s64 	%rd22, %rd16, %rd21;
	ld.global.v2.f64 	{%fd26, %fd27}, [%rd22];
	mul.f64 	%fd28, %fd25, %fd26;
	ld.global.f64 	%fd29, [%rd58+-8];
	div.rn.f64 	%fd30, %fd28, %fd29;
	add.f64 	%fd31, %fd19, %fd30;
	st.global.f64 	[%rd2], %fd31;
	ld.global.f64 	%fd32, [%rd20];
	mul.f64 	%fd33, %fd32, %fd27;
	ld.global.f64 	%fd34, [%rd58+-8];
	div.rn.f64 	%fd35, %fd33, %fd34;
	add.f64 	%fd36, %fd24, %fd35;
	st.global.f64 	[%rd2+8], %fd36;
	add.s32 	%r32, %r30, %r2;
	mul.wide.u32 	%rd23, %r32, 8;
	add.s64 	%rd24, %rd13, %rd23;
	ld.global.f64 	%fd37, [%rd24];
	add.s32 	%r33, %r31, %r16;
	mul.wide.u32 	%rd25, %r33, 16;
	add.s64 	%rd26, %rd16, %rd25;
	ld.global.v2.f64 	{%fd38, %fd39}, [%rd26];
	mul.f64 	%fd40, %fd37, %fd38;
	ld.global.f64 	%fd41, [%rd58];
	div.rn.f64 	%fd42, %fd40, %fd41;
	add.f64 	%fd43, %fd31, %fd42;
	st.global.f64 	[%rd2], %fd43;
	ld.global.f64 	%fd44, [%rd24];
	mul.f64 	%fd45, %fd44, %fd39;
	ld.global.f64 	%fd46, [%rd58];
	div.rn.f64 	%fd47, %fd45, %fd46;
	add.f64 	%fd48, %fd36, %fd47;
	st.global.f64 	[%rd2+8], %fd48;
	add.s32 	%r34, %r32, %r2;
	mul.wide.u32 	%rd27, %r34, 8;
	add.s64 	%rd28, %rd13, %rd27;
	ld.global.f64 	%fd49, [%rd28];
	add.s32 	%r35, %r33, %r16;
	mul.wide.u32 	%rd29, %r35, 16;
	add.s64 	%rd30, %rd16, %rd29;
	ld.global.v2.f64 	{%fd50, %fd51}, [%rd30];
	mul.f64 	%fd52, %fd49, %fd50;
	ld.global.f64 	%fd53, [%rd58+8];
	div.rn.f64 	%fd54, %fd52, %fd53;
	add.f64 	%fd96, %fd43, %fd54;
	st.global.f64 	[%rd2], %fd96;
	ld.global.f64 	%fd55, [%rd28];
	mul.f64 	%fd56, %fd55, %fd51;
	ld.global.f64 	%fd57, [%rd58+8];
	div.rn.f64 	%fd58, %fd56, %fd57;
	add.f64 	%fd95, %fd48, %fd58;
	st.global.f64 	[%rd2+8], %fd95;
	add.s32 	%r44, %r44, 4;
	add.s32 	%r43, %r43, 4;
	add.s64 	%rd58, %rd58, 32;
	setp.ne.s32 	%p4, %r43, 0;
	@%p4 bra 	$L__BB0_4;
$L__BB0_5:
	and.b32  	%r12, %r15, 3;
	setp.eq.s32 	%p5, %r12, 0;
	@%p5 bra 	$L__BB0_10;
	ld.param.u64 	%rd52, [_Z20recompose_into_spaceP7double2PKdPKS_S2_jjjj_param_1];
	cvta.to.global.u64 	%rd6, %rd52;
	setp.eq.s32 	%p6, %r12, 1;
	@%p6 bra 	$L__BB0_8;
	ld.param.u64 	%rd56, [_Z20recompose_into_spaceP7double2PKdPKS_S2_jjjj_param_3];
	ld.param.u64 	%rd54, [_Z20recompose_into_spaceP7double2PKdPKS_S2_jjjj_param_2];
	mad.lo.s32 	%r36, %r2, %r46, %r4;
	mul.wide.u32 	%rd31, %r36, 8;
	add.s64 	%rd32, %rd6, %rd31;
	ld.global.f64 	%fd59, [%rd32];
	mad.lo.s32 	%r37, %r46, %r16, %r3;
	cvta.to.global.u64 	%rd33, %rd54;
	mul.wide.u32 	%rd34, %r37, 16;
	add.s64 	%rd35, %rd33, %rd34;
	ld.global.v2.f64 	{%fd60, %fd61}, [%rd35];
	mul.f64 	%fd62, %fd59, %fd60;
	cvta.to.global.u64 	%rd36, %rd56;
	mul.wide.u32 	%rd37, %r46, 8;
	add.s64 	%rd38, %rd36, %rd37;
	ld.global.f64 	%fd63, [%rd38];
	div.rn.f64 	%fd64, %fd62, %fd63;
	add.f64 	%fd65, %fd96, %fd64;
	st.global.f64 	[%rd2], %fd65;
	ld.global.f64 	%fd66, [%rd32];
	mul.f64 	%fd67, %fd66, %fd61;
	ld.global.f64 	%fd68, [%rd38];
	div.rn.f64 	%fd69, %fd67, %fd68;
	add.f64 	%fd70, %fd95, %fd69;
	st.global.f64 	[%rd2+8], %fd70;
	add.s32 	%r38, %r36, %r2;
	mul.wide.u32 	%rd39, %r38, 8;
	add.s64 	%rd40, %rd6, %rd39;
	ld.global.f64 	%fd71, [%rd40];
	add.s32 	%r39, %r37, %r16;
	mul.wide.u32 	%rd41, %r39, 16;
	add.s64 	%rd42, %rd33, %rd41;
	ld.global.v2.f64 	{%fd72, %fd73}, [%rd42];
	mul.f64 	%fd74, %fd71, %fd72;
	ld.global.f64 	%fd75, [%rd38+8];
	div.rn.f64 	%fd76, %fd74, %fd75;
	add.f64 	%fd96, %fd65, %fd76;
	st.global.f64 	[%rd2], %fd96;
	ld.global.f64 	%fd77, [%rd40];
	mul.f64 	%fd78, %fd77, %fd73;
	ld.global.f64 	%fd79, [%rd38+8];
	div.rn.f64 	%fd80, %fd78, %fd79;
	add.f64 	%fd95, %fd70, %fd80;
	st.global.f64 	[%rd2+8], %fd95;
	add.s32 	%r46, %r46, 2;
$L__BB0_8:
	and.b32  	%r40, %r15, 1;
	setp.eq.b32 	%p7, %r40, 1;
	not.pred 	%p8, %p7;
	@%p8 bra 	$L__BB0_10;
	ld.param.u64 	%rd57, [_Z20recompose_into_spaceP7double2PKdPKS_S2_jjjj_param_3];
	ld.param.u64 	%rd55, [_Z20recompose_into_spaceP7double2PKdPKS_S2_jjjj_param_2];
	mad.lo.s32 	%r41, %r2, %r46, %r4;
	mul.wide.u32 	%rd43, %r41, 8;
	add.s64 	%rd44, %rd6, %rd43;
	ld.global.f64 	%fd81, [%rd44];
	mad.lo.s32 	%r42, %r46, %r16, %r3;
	cvta.to.global.u64 	%rd45, %rd55;
	mul.wide.u32 	%rd46, %r42, 16;
	add.s64 	%rd47, %rd45, %rd46;
	ld.global.v2.f64 	{%fd82, %fd83}, [%rd47];
	mul.f64 	%fd84, %fd81, %fd82;
	cvta.to.global.u64 	%rd48, %rd57;
	mul.wide.u32 	%rd49, %r46, 8;
	add.s64 	%rd50, %rd48, %rd49;
	ld.global.f64 	%fd85, [%rd50];
	div.rn.f64 	%fd86, %fd84, %fd85;
	add.f64 	%fd87, %fd96, %fd86;
	st.global.f64 	[%rd2], %fd87;
	ld.global.f64 	%fd88, [%rd44];
	mul.f64 	%fd89, %fd88, %fd83;
	ld.global.f64 	%fd90, [%rd50];
	div.rn.f64 	%fd91, %fd89, %fd90;
	add.f64 	%fd92, %fd95, %fd91;
	st.global.f64 	[%rd2+8], %fd92;
$L__BB0_10:
	ret;

}


// ===== COMPILED SASS (sm_100) =====

	.target	sm_100

	.elftype	@"ET_EXEC"


//--------------------- .note.nv.tkinfo           --------------------------
	.section	.note.nv.tkinfo,"",@"SHT_NOTE"
	.sectionflags	@"SHF_NOTE_NV_TKINFO"
	.tkinfo
        /*0018*/ 	.word	0x00000002
        /*0030*/ 	.string	""
        /*0030*/ 	.string	"ptxas"
        /*0030*/ 	.string	"Cuda compilation tools, release 13.0, V13.0.88"
        /*0030*/ 	.string	"Build cuda_13.0.r13.0/compiler.36424714_0"
        /*0030*/ 	.string	"-arch sm_100 -m 64 "



//--------------------- .note.nv.cuinfo           --------------------------
	.section	.note.nv.cuinfo,"",@"SHT_NOTE"
	.sectionflags	@"SHF_NOTE_NV_CUINFO"
        /*0018*/ 	.short	0x0002
        /*001a*/ 	.short	0x0064
        /*001c*/ 	.short	0x0082
	.zero		2


//--------------------- .nv.info                  --------------------------
	.section	.nv.info,"",@"SHT_CUDA_INFO"
	.align	4


	//----- nvinfo : EIATTR_REGCOUNT
	.align		4
        /*0000*/ 	.byte	0x04, 0x2f
        /*0002*/ 	.short	(.L_1 - .L_0)
	.align		4
.L_0:
        /*0004*/ 	.word	index@(_Z20recompose_into_spaceP7double2PKdPKS_S2_jjjj)
        /*0008*/ 	.word	0x0000002c


	//----- nvinfo : EIATTR_FRAME_SIZE
	.align		4
.L_1:
        /*000c*/ 	.byte	0x04, 0x11
        /*000e*/ 	.short	(.L_3 - .L_2)
	.align		4
.L_2:
        /*0010*/ 	.word	index@($__internal_0_$__cuda_sm20_div_rn_f64_full)
        /*0014*/ 	.word	0x00000000


	//----- nvinfo : EIATTR_FRAME_SIZE
	.align		4
.L_3:
        /*0018*/ 	.byte	0x04, 0x11
        /*001a*/ 	.short	(.L_5 - .L_4)
	.align		4
.L_4:
        /*001c*/ 	.word	index@(_Z20recompose_into_spaceP7double2PKdPKS_S2_jjjj)
        /*0020*/ 	.word	0x00000000


	//----- nvinfo : EIATTR_MIN_STACK_SIZE
	.align		4
.L_5:
        /*0024*/ 	.byte	0x04, 0x12
        /*0026*/ 	.short	(.L_7 - .L_6)
	.align		4
.L_6:
        /*0028*/ 	.word	index@(_Z20recompose_into_spaceP7double2PKdPKS_S2_jjjj)
        /*002c*/ 	.word	0x00000000
.L_7:


//--------------------- .nv.compat                --------------------------
	.section	.nv.compat,"",@"SHT_CUDA_COMPAT_INFO"
	.align	4
        /*0000*/ 	.byte	0x02, 0x09, 0x00, 0x00, 0x02, 0x02, 0x01, 0x00, 0x02, 0x05, 0x05, 0x00, 0x03, 0x07, 0x01, 0x01
        /*0010*/ 	.byte	0x02, 0x03, 0x00, 0x00, 0x02, 0x06, 0x01, 0x00, 0x04, 0x0b, 0x08, 0x00, 0x01, 0x00, 0x00, 0x00
        /*0020*/ 	.byte	0x00, 0x00, 0x00, 0x00


//--------------------- .nv.info._Z20recompose_into_spaceP7double2PKdPKS_S2_jjjj --------------------------
	.section	.nv.info._Z20recompose_into_spaceP7double2PKdPKS_S2_jjjj,"",@"SHT_CUDA_INFO"
	.sectionflags	@""
	.align	4


	//----- nvinfo : EIATTR_CUDA_API_VERSION
	.align		4
        /*0000*/ 	.byte	0x04, 0x37
        /*0002*/ 	.short	(.L_9 - .L_8)
.L_8:
        /*0004*/ 	.word	0x00000082


	//----- nvinfo : EIATTR_KPARAM_INFO
	.align		4
.L_9:
        /*0008*/ 	.byte	0x04, 0x17
        /*000a*/ 	.short	(.L_11 - .L_10)
.L_10:
        /*000c*/ 	.word	0x00000000
        /*0010*/ 	.short	0x0007
        /*0012*/ 	.short	0x002c
        /*0014*/ 	.byte	0x00, 0xf0, 0x11, 0x00


	//----- nvinfo : EIATTR_KPARAM_INFO
	.align		4
.L_11:
        /*0018*/ 	.byte	0x04, 0x17
        /*001a*/ 	.short	(.L_13 - .L_12)
.L_12:
        /*001c*/ 	.word	0x00000000
        /*0020*/ 	.short	0x0006
        /*0022*/ 	.short	0x0028
        /*0024*/ 	.byte	0x00, 0xf0, 0x11, 0x00


	//----- nvinfo : EIATTR_KPARAM_INFO
	.align		4
.L_13:
        /*0028*/ 	.byte	0x04, 0x17
        /*002a*/ 	.short	(.L_15 - .L_14)
.L_14:
        /*002c*/ 	.word	0x00000000
        /*0030*/ 	.short	0x0005
        /*0032*/ 	.short	0x0024
        /*0034*/ 	.byte	0x00, 0xf0, 0x11, 0x00


	//----- nvinfo : EIATTR_KPARAM_INFO
	.align		4
.L_15:
        /*0038*/ 	.byte	0x04, 0x17
        /*003a*/ 	.short	(.L_17 - .L_16)
.L_16:
        /*003c*/ 	.word	0x00000000
        /*0040*/ 	.short	0x0004
        /*0042*/ 	.short	0x0020
        /*0044*/ 	.byte	0x00, 0xf0, 0x11, 0x00


	//----- nvinfo : EIATTR_KPARAM_INFO
	.align		4
.L_17:
        /*0048*/ 	.byte	0x04, 0x17
        /*004a*/ 	.short	(.L_19 - .L_18)
.L_18:
        /*004c*/ 	.word	0x00000000
        /*0050*/ 	.short	0x0003
        /*0052*/ 	.short	0x0018
        /*0054*/ 	.byte	0x00, 0xf5, 0x21, 0x00


	//----- nvinfo : EIATTR_KPARAM_INFO
	.align		4
.L_19:
        /*0058*/ 	.byte	0x04, 0x17
        /*005a*/ 	.short	(.L_21 - .L_20)
.L_20:
        /*005c*/ 	.word	0x00000000
        /*0060*/ 	.short	0x0002
        /*0062*/ 	.short	0x0010
        /*0064*/ 	.byte	0x00, 0xf5, 0x21, 0x00


	//----- nvinfo : EIATTR_KPARAM_INFO
	.align		4
.L_21:
        /*0068*/ 	.byte	0x04, 0x17
        /*006a*/ 	.short	(.L_23 - .L_22)
.L_22:
        /*006c*/ 	.word	0x00000000
        /*0070*/ 	.short	0x0001
        /*0072*/ 	.short	0x0008
        /*0074*/ 	.byte	0x00, 0xf5, 0x21, 0x00


	//----- nvinfo : EIATTR_KPARAM_INFO
	.align		4
.L_23:
        /*0078*/ 	.byte	0x04, 0x17
        /*007a*/ 	.short	(.L_25 - .L_24)
.L_24:
        /*007c*/ 	.word	0x00000000
        /*0080*/ 	.short	0x0000
        /*0082*/ 	.short	0x0000
        /*0084*/ 	.byte	0x00, 0xf5, 0x21, 0x00


	//----- nvinfo : EIATTR_SPARSE_MMA_MASK
	.align		4
.L_25:
        /*0088*/ 	.byte	0x03, 0x50
        /*008a*/ 	.short	0x0000


	//----- nvinfo : EIATTR_MAXREG_COUNT
	.align		4
        /*008c*/ 	.byte	0x03, 0x1b
        /*008e*/ 	.short	0x00ff


	//----- nvinfo : EIATTR_MERCURY_ISA_VERSION
	.align		4
        /*0090*/ 	.byte	0x03, 0x5f
        /*0092*/ 	.short	0x0101


	//----- nvinfo : EIATTR_VRC_CTA_INIT_COUNT
	.align		4
        /*0094*/ 	.byte	0x02, 0x4a
	.zero		1
	.zero		1


	//----- nvinfo : EIATTR_EXIT_INSTR_OFFSETS
	.align		4
        /*0098*/ 	.byte	0x04, 0x1c
        /*009a*/ 	.short	(.L_27 - .L_26)


	//   ....[0]....
.L_26:
        /*009c*/ 	.word	0x000000a0


	//   ....[1]....
        /*00a0*/ 	.word	0x000001c0


	//   ....[2]....
        /*00a4*/ 	.word	0x00001270


	//   ....[3]....
        /*00a8*/ 	.word	0x00001a80


	//   ....[4]....
        /*00ac*/ 	.word	0x00001e70


	//----- nvinfo : EIATTR_CRS_STACK_SIZE
	.align		4
.L_27:
        /*00b0*/ 	.byte	0x04, 0x1e
        /*00b2*/ 	.short	(.L_29 - .L_28)
.L_28:
        /*00b4*/ 	.word	0x00000000


	//----- nvinfo : EIATTR_CBANK_PARAM_SIZE
	.align		4
.L_29:
        /*00b8*/ 	.byte	0x03, 0x19
        /*00ba*/ 	.short	0x0030


	//----- nvinfo : EIATTR_PARAM_CBANK
	.align		4
        /*00bc*/ 	.byte	0x04, 0x0a
        /*00be*/ 	.short	(.L_31 - .L_30)
	.align		4
.L_30:
        /*00c0*/ 	.word	index@(.nv.constant0._Z20recompose_into_spaceP7double2PKdPKS_S2_jjjj)
        /*00c4*/ 	.short	0x0380
        /*00c6*/ 	.short	0x0030


	//----- nvinfo : EIATTR_SW_WAR
	.align		4
.L_31:
        /*00c8*/ 	.byte	0x04, 0x36
        /*00ca*/ 	.short	(.L_33 - .L_32)
.L_32:
        /*00cc*/ 	.word	0x00000008
.L_33:


//--------------------- .nv.callgraph             --------------------------
	.section	.nv.callgraph,"",@"SHT_CUDA_CALLGRAPH"
	.align	4
	.sectionentsize	8
	.align		4
        /*0000*/ 	.word	0x00000000
	.align		4
        /*0004*/ 	.word	0xffffffff
	.align		4
        /*0008*/ 	.word	0x00000000
	.align		4
        /*000c*/ 	.word	0xfffffffe
	.align		4
        /*0010*/ 	.word	0x00000000
	.align		4
        /*0014*/ 	.word	0xfffffffd
	.align		4
        /*0018*/ 	.word	0x00000000
	.align		4
        /*001c*/ 	.word	0xfffffffc


//--------------------- .text._Z20recompose_into_spaceP7double2PKdPKS_S2_jjjj --------------------------
	.section	.text._Z20recompose_into_spaceP7double2PKdPKS_S2_jjjj,"ax",@progbits
	.align	128
        .global         _Z20recompose_into_spaceP7double2PKdPKS_S2_jjjj
        .type           _Z20recompose_into_spaceP7double2PKdPKS_S2_jjjj,@function
        .size           _Z20recompose_into_spaceP7double2PKdPKS_S2_jjjj,(.L_x_37 - _Z20recompose_into_spaceP7double2PKdPKS_S2_jjjj)
        .other          _Z20recompose_into_spaceP7double2PKdPKS_S2_jjjj,@"STO_CUDA_ENTRY STV_DEFAULT"
_Z20recompose_into_spaceP7double2PKdPKS_S2_jjjj:
.text._Z20recompose_into_spaceP7double2PKdPKS_S2_jjjj:
[----:B------:R-:W-:Y:S01]  /*0000*/  LDC R1, c[0x0][0x37c] ;  /* 0x0000df00ff017b82 */ /* 0x000fe20000000800 */
[----:B------:R-:W0:Y:S07]  /*0010*/  S2R R4, SR_TID.X ;  /* 0x0000000000047919 */ /* 0x000e2e0000002100 */
[----:B------:R-:W0:Y:S01]  /*0020*/  S2UR UR7, SR_CTAID.X ;  /* 0x00000000000779c3 */ /* 0x000e220000002500 */
[----:B------:R-:W1:Y:S01]  /*0030*/  LDCU UR6, c[0x0][0x3a4] ;  /* 0x00007480ff0677ac */ /* 0x000e620008000800 */
[----:B------:R-:W1:Y:S06]  /*0040*/  LDCU.64 UR4, c[0x0][0x3a8] ;  /* 0x00007500ff0477ac */ /* 0x000e6c0008000a00 */
[----:B------:R-:W0:Y:S01]  /*0050*/  LDC R3, c[0x0][0x360] ;  /* 0x0000d800ff037b82 */ /* 0x000e220000000800 */
[----:B-1----:R-:W-:-:S04]  /*0060*/  UIMAD UR4, UR4, UR6, URZ ;  /* 0x00000006040472a4 */ /* 0x002fc8000f8e02ff */
[----:B------:R-:W-:Y:S01]  /*0070*/  UIMAD UR6, UR4, UR5, URZ ;  /* 0x00000005040672a4 */ /* 0x000fe2000f8e02ff */
[----:B0-----:R-:W-:-:S05]  /*0080*/  IMAD R4, R3, UR7, R4 ;  /* 0x0000000703047c24 */ /* 0x001fca000f8e0204 */
[----:B------:R-:W-:-:S13]  /*0090*/  ISETP.GE.U32.AND P0, PT, R4, UR6, PT ;  /* 0x0000000604007c0c */ /* 0x000fda000bf06070 */
[----:B------:R-:W-:Y:S05]  /*00a0*/  @P0 EXIT ;  /* 0x000000000000094d */ /* 0x000fea0003800000 */
[----:B------:R-:W0:Y:S01]  /*00b0*/  I2F.U32.RP R5, UR5 ;  /* 0x0000000500057d06 */ /* 0x000e220008209000 */
[----:B------:R-:W1:Y:S01]  /*00c0*/  LDCU UR7, c[0x0][0x3a0] ;  /* 0x00007400ff0777ac */ /* 0x000e620008000800 */
[----:B------:R-:W-:-:S06]  /*00d0*/  ISETP.NE.U32.AND P2, PT, RZ, UR5, PT ;  /* 0x00000005ff007c0c */ /* 0x000fcc000bf45070 */
[----:B0-----:R-:W0:Y:S01]  /*00e0*/  MUFU.RCP R5, R5 ;  /* 0x0000000500057308 */ /* 0x001e220000001000 */
[----:B-1----:R-:W-:Y:S01]  /*00f0*/  ISETP.NE.AND P3, PT, RZ, UR7, PT ;  /* 0x00000007ff007c0c */ /* 0x002fe2000bf65270 */
[----:B0-----:R-:W-:-:S06]  /*0100*/  VIADD R2, R5, 0xffffffe ;  /* 0x0ffffffe05027836 */ /* 0x001fcc0000000000 */
[----:B------:R0:W1:Y:S02]  /*0110*/  F2I.FTZ.U32.TRUNC.NTZ R3, R2 ;  /* 0x0000000200037305 */ /* 0x000064000021f000 */
[----:B0-----:R-:W-:Y:S02]  /*0120*/  IMAD.MOV.U32 R2, RZ, RZ, RZ ;  /* 0x000000ffff027224 */ /* 0x001fe400078e00ff */
[----:B-1----:R-:W-:-:S04]  /*0130*/  IMAD.MOV R7, RZ, RZ, -R3 ;  /* 0x000000ffff077224 */ /* 0x002fc800078e0a03 */
[----:B------:R-:W-:-:S04]  /*0140*/  IMAD R7, R7, UR5, RZ ;  /* 0x0000000507077c24 */ /* 0x000fc8000f8e02ff */
[----:B------:R-:W-:-:S06]  /*0150*/  IMAD.HI.U32 R3, R3, R7, R2 ;  /* 0x0000000703037227 */ /* 0x000fcc00078e0002 */
[----:B------:R-:W-:-:S05]  /*0160*/  IMAD.HI.U32 R0, R3, R4, RZ ;  /* 0x0000000403007227 */ /* 0x000fca00078e00ff */
[----:B------:R-:W-:-:S05]  /*0170*/  IADD3 R3, PT, PT, -R0, RZ, RZ ;  /* 0x000000ff00037210 */ /* 0x000fca0007ffe1ff */
[----:B------:R-:W-:-:S05]  /*0180*/  IMAD R3, R3, UR5, R4 ;  /* 0x0000000503037c24 */ /* 0x000fca000f8e0204 */
[----:B------:R-:W-:-:S13]  /*0190*/  ISETP.GE.U32.AND P0, PT, R3, UR5, PT ;  /* 0x0000000503007c0c */ /* 0x000fda000bf06070 */
[----:B------:R-:W-:-:S05]  /*01a0*/  @P0 VIADD R3, R3, -UR5 ;  /* 0x8000000503030c36 */ /* 0x000fca0008000000 */
[----:B------:R-:W-:Y:S01]  /*01b0*/  ISETP.GE.U32.AND P1, PT, R3, UR5, PT ;  /* 0x0000000503007c0c */ /* 0x000fe2000bf26070 */
[----:B------:R-:W-:-:S12]  /*01c0*/  @!P3 EXIT ;  /* 0x000000000000b94d */ /* 0x000fd80003800000 */
[----:B------:R-:W0:Y:S01]  /*01d0*/  LDC.64 R16, c[0x0][0x380] ;  /* 0x0000e000ff107b82 */ /* 0x000e220000000a00 */
[----:B------:R-:W-:Y:S01]  /*01e0*/  @P0 VIADD R0, R0, 0x1 ;  /* 0x0000000100000836 */ /* 0x000fe20000000000 */
[----:B------:R-:W1:Y:S03]  /*01f0*/  LDCU.64 UR10, c[0x0][0x358] ;  /* 0x00006b00ff0a77ac */ /* 0x000e660008000a00 */
[----:B------:R-:W-:Y:S01]  /*0200*/  @P1 VIADD R0, R0, 0x1 ;  /* 0x0000000100001836 */ /* 0x000fe20000000000 */
[----:B------:R-:W-:-:S04]  /*0210*/  @!P2 LOP3.LUT R0, RZ, UR5, RZ, 0x33, !PT ;  /* 0x00000005ff00ac12 */ /* 0x000fc8000f8e33ff */
[----:B------:R-:W-:-:S05]  /*0220*/  IADD3 R3, PT, PT, -R0, RZ, RZ ;  /* 0x000000ff00037210 */ /* 0x000fca0007ffe1ff */
[----:B------:R-:W-:-:S04]  /*0230*/  IMAD R3, R3, UR5, R4 ;  /* 0x0000000503037c24 */ /* 0x000fc8000f8e0204 */
[----:B------:R-:W-:-:S04]  /*0240*/  IMAD R5, R0, UR5, R3 ;  /* 0x0000000500057c24 */ /* 0x000fc8000f8e0203 */
[----:B0-----:R-:W-:-:S05]  /*0250*/  IMAD.WIDE.U32 R16, R5, 0x10, R16 ;  /* 0x0000001005107825 */ /* 0x001fca00078e0010 */
[----:B-1----:R0:W5:Y:S01]  /*0260*/  LDG.E.128 R12, desc[UR10][R16.64] ;  /* 0x0000000a100c7981 */ /* 0x002162000c1e1d00 */
[----:B------:R-:W-:Y:S01]  /*0270*/  UISETP.GE.U32.AND UP0, UPT, UR7, 0x4, UPT ;  /* 0x000000040700788c */ /* 0x000fe2000bf06070 */
[----:B------:R-:W-:-:S08]  /*0280*/  IMAD.MOV.U32 R2, RZ, RZ, RZ ;  /* 0x000000ffff027224 */ /* 0x000fd000078e00ff */
[----:B0-----:R-:W-:Y:S05]  /*0290*/  BRA.U !UP0, `(.L_x_0) ;  /* 0x0000000d08ec7547 */ /* 0x001fea000b800000 */
[----:B------:R-:W0:Y:S01]  /*02a0*/  LDCU.64 UR8, c[0x0][0x398] ;  /* 0x00007300ff0877ac */ /* 0x000e220008000a00 */
[----:B------:R-:W-:Y:S01]  /*02b0*/  IMAD.MOV.U32 R4, RZ, RZ, RZ ;  /* 0x000000ffff047224 */ /* 0x000fe200078e00ff */
[----:B------:R-:W-:Y:S01]  /*02c0*/  ULOP3.LUT UR5, UR7, 0xfffffffc, URZ, 0xc0, !UPT ;  /* 0xfffffffc07057892 */ /* 0x000fe2000f8ec0ff */
[----:B------:R-:W1:Y:S03]  /*02d0*/  LDCU UR12, c[0x0][0x3ac] ;  /* 0x00007580ff0c77ac */ /* 0x000e660008000800 */
[----:B------:R-:W-:Y:S02]  /*02e0*/  UIADD3 UR5, UPT, UPT, -UR5, URZ, URZ ;  /* 0x000000ff05057290 */ /* 0x000fe4000fffe1ff */
[----:B0-----:R-:W-:-:S04]  /*02f0*/  UIADD3 UR6, UP0, UPT, UR8, 0x10, URZ ;  /* 0x0000001008067890 */ /* 0x001fc8000ff1e0ff */
[----:B------:R-:W-:Y:S02]  /*0300*/  UIADD3.X UR7, UPT, UPT, URZ, UR9, URZ, UP0, !UPT ;  /* 0x00000009ff077290 */ /* 0x000fe400087fe4ff */
[----:B------:R-:W-:-:S04]  /*0310*/  IMAD.U32 R18, RZ, RZ, UR6 ;  /* 0x00000006ff127e24 */ /* 0x000fc8000f8e00ff */
[----:B-1----:R-:W-:-:S07]  /*0320*/  MOV R19, UR7 ;  /* 0x0000000700137c02 */ /* 0x002fce0008000f00 */
.L_x_17:
[----:B------:R-:W2:Y:S01]  /*0330*/  LDG.E.64 R22, desc[UR10][R18.64+-0x10] ;  /* 0xfffff00a12167981 */ /* 0x000ea2000c1e1b00 */
[----:B0-----:R-:W0:Y:S01]  /*0340*/  LDC.64 R8, c[0x0][0x390] ;  /* 0x0000e400ff087b82 */ /* 0x001e220000000a00 */
[C---:B------:R-:W-:Y:S02]  /*0350*/  IMAD R25, R4.reuse, UR12, R3 ;  /* 0x0000000c04197c24 */ /* 0x040fe4000f8e0203 */
[----:B------:R-:W-:-:S05]  /*0360*/  IMAD R28, R4, UR4, R0 ;  /* 0x00000004041c7c24 */ /* 0x000fca000f8e0200 */
[----:B------:R-:W1:Y:S01]  /*0370*/  LDC.64 R30, c[0x0][0x388] ;  /* 0x0000e200ff1e7b82 */ /* 0x000e620000000a00 */
[----:B------:R-:W-:-:S07]  /*0380*/  IMAD.MOV.U32 R20, RZ, RZ, 0x1 ;  /* 0x00000001ff147424 */ /* 0x000fce00078e00ff */
[----:B------:R-:W3:Y:S01]  /*0390*/  LDC R2, c[0x0][0x3a0] ;  /* 0x0000e800ff027b82 */ /* 0x000ee20000000800 */
[----:B0-----:R-:W-:-:S06]  /*03a0*/  IMAD.WIDE.U32 R8, R25, 0x10, R8 ;  /* 0x0000001019087825 */ /* 0x001fcc00078e0008 */
[----:B------:R-:W4:Y:S01]  /*03b0*/  LDG.E.128 R8, desc[UR10][R8.64] ;  /* 0x0000000a08087981 */ /* 0x000f22000c1e1d00 */
[----:B-1----:R-:W-:-:S05]  /*03c0*/  IMAD.WIDE.U32 R30, R28, 0x8, R30 ;  /* 0x000000081c1e7825 */ /* 0x002fca00078e001e */
[----:B------:R-:W4:Y:S01]  /*03d0*/  LDG.E.64 R6, desc[UR10][R30.64] ;  /* 0x0000000a1e067981 */ /* 0x000f22000c1e1b00 */
[----:B------:R-:W-:Y:S01]  /*03e0*/  BSSY.RECONVERGENT B1, `(.L_x_1) ;  /* 0x0000015000017945 */ /* 0x000fe20003800200 */
[----:B---3--:R-:W-:Y:S01]  /*03f0*/  LOP3.LUT R2, R2, 0xfffffffc, RZ, 0xc0, !PT ;  /* 0xfffffffc02027812 */ /* 0x008fe200078ec0ff */
[----:B--2---:R-:W0:Y:S02]  /*0400*/  MUFU.RCP64H R21, R23 ;  /* 0x0000001700157308 */ /* 0x004e240000001800 */
[----:B0-----:R-:W-:-:S08]  /*0410*/  DFMA R26, -R22, R20, 1 ;  /* 0x3ff00000161a742b */ /* 0x001fd00000000114 */
[----:B------:R-:W-:-:S08]  /*0420*/  DFMA R26, R26, R26, R26 ;  /* 0x0000001a1a1a722b */ /* 0x000fd0000000001a */
[----:B------:R-:W-:-:S08]  /*0430*/  DFMA R26, R20, R26, R20 ;  /* 0x0000001a141a722b */ /* 0x000fd00000000014 */
[----:B------:R-:W-:Y:S02]  /*0440*/  DFMA R20, -R22, R26, 1 ;  /* 0x3ff000001614742b */ /* 0x000fe4000000011a */
[----:B----4-:R-:W-:-:S06]  /*0450*/  DMUL R6, R6, R8 ;  /* 0x0000000806067228 */ /* 0x010fcc0000000000 */
[----:B------:R-:W-:-:S08]  /*0460*/  DFMA R20, R26, R20, R26 ;  /* 0x000000141a14722b */ /* 0x000fd0000000001a */
[----:B------:R-:W-:-:S08]  /*0470*/  DMUL R26, R6, R20 ;  /* 0x00000014061a7228 */ /* 0x000fd00000000000 */
[----:B------:R-:W-:-:S08]  /*0480*/  DFMA R32, -R22, R26, R6 ;  /* 0x0000001a1620722b */ /* 0x000fd00000000106 */
[----:B------:R-:W-:Y:S01]  /*0490*/  DFMA R8, R20, R32, R26 ;  /* 0x000000201408722b */ /* 0x000fe2000000001a */
[----:B------:R-:W-:-:S09]  /*04a0*/  FSETP.GEU.AND P1, PT, |R7|, 6.5827683646048100446e-37, PT ;  /* 0x036000000700780b */ /* 0x000fd20003f2e200 */
[----:B------:R-:W-:-:S05]  /*04b0*/  FFMA R5, RZ, R23, R9 ;  /* 0x00000017ff057223 */ /* 0x000fca0000000009 */
[----:B------:R-:W-:-:S13]  /*04c0*/  FSETP.GT.AND P0, PT, |R5|, 1.469367938527859385e-39, PT ;  /* 0x001000000500780b */ /* 0x000fda0003f04200 */
[----:B------:R-:W-:Y:S05]  /*04d0*/  @P0 BRA P1, `(.L_x_2) ;  /* 0x0000000000140947 */ /* 0x000fea0000800000 */
[----:B------:R-:W-:Y:S01]  /*04e0*/  IMAD.MOV.U32 R8, RZ, RZ, R6 ;  /* 0x000000ffff087224 */ /* 0x000fe200078e0006 */
[----:B------:R-:W-:Y:S01]  /*04f0*/  MOV R6, 0x520 ;  /* 0x0000052000067802 */ /* 0x000fe20000000f00 */
[----:B------:R-:W-:-:S07]  /*0500*/  IMAD.MOV.U32 R5, RZ, RZ, R7 ;  /* 0x000000ffff057224 */ /* 0x000fce00078e0007 */
[----:B-----5:R-:W-:Y:S05]  /*0510*/  CALL.REL.NOINC `($__internal_0_$__cuda_sm20_div_rn_f64_full) ;  /* 0x0000001800587944 */ /* 0x020fea0003c00000 */
[----:B------:R-:W-:-:S07]  /*0520*/  MOV R9, R5 ;  /* 0x0000000500097202 */ /* 0x000fce0000000f00 */
.L_x_2:
[----:B------:R-:W-:Y:S05]  /*0530*/  BSYNC.RECONVERGENT B1 ;  /* 0x0000000000017941 */ /* 0x000fea0003800200 */
.L_x_1:
[----:B-----5:R-:W-:-:S07]  /*0540*/  DADD R26, R8, R12 ;  /* 0x00000000081a7229 */ /* 0x020fce000000000c */
[----:B------:R0:W-:Y:S04]  /*0550*/  STG.E.64 desc[UR10][R16.64], R26 ;  /* 0x0000001a10007986 */ /* 0x0001e8000c101b0a */
[----:B------:R-:W2:Y:S04]  /*0560*/  LDG.E.64 R22, desc[UR10][R18.64+-0x10] ;  /* 0xfffff00a12167981 */ /* 0x000ea8000c1e1b00 */
[----:B------:R-:W3:Y:S01]  /*0570*/  LDG.E.64 R30, desc[UR10][R30.64] ;  /* 0x0000000a1e1e7981 */ /* 0x000ee2000c1e1b00 */
[----:B------:R-:W-:Y:S01]  /*0580*/  IMAD.MOV.U32 R6, RZ, RZ, 0x1 ;  /* 0x00000001ff067424 */ /* 0x000fe200078e00ff */
[----:B------:R-:W-:Y:S01]  /*0590*/  BSSY.RECONVERGENT B1, `(.L_x_3) ;  /* 0x0000014000017945 */ /* 0x000fe20003800200 */
[----:B--2---:R-:W1:Y:S01]  /*05a0*/  MUFU.RCP64H R7, R23 ;  /* 0x0000001700077308 */ /* 0x004e620000001800 */
[----:B---3--:R-:W-:-:S10]  /*05b0*/  DMUL R12, R10, R30 ;  /* 0x0000001e0a0c7228 */ /* 0x008fd40000000000 */
[----:B------:R-:W-:Y:S01]  /*05c0*/  FSETP.GEU.AND P1, PT, |R13|, 6.5827683646048100446e-37, PT ;  /* 0x036000000d00780b */ /* 0x000fe20003f2e200 */
[----:B-1----:R-:W-:-:S08]  /*05d0*/  DFMA R8, -R22, R6, 1 ;  /* 0x3ff000001608742b */ /* 0x002fd00000000106 */
[----:B------:R-:W-:-:S08]  /*05e0*/  DFMA R8, R8, R8, R8 ;  /* 0x000000080808722b */ /* 0x000fd00000000008 */
[----:B------:R-:W-:-:S08]  /*05f0*/  DFMA R8, R6, R8, R6 ;  /* 0x000000080608722b */ /* 0x000fd00000000006 */
[----:B------:R-:W-:-:S08]  /*0600*/  DFMA R6, -R22, R8, 1 ;  /* 0x3ff000001606742b */ /* 0x000fd00000000108 */
[----:B------:R-:W-:-:S08]  /*0610*/  DFMA R6, R8, R6, R8 ;  /* 0x000000060806722b */ /* 0x000fd00000000008 */
[----:B------:R-:W-:-:S08]  /*0620*/  DMUL R8, R12, R6 ;  /* 0x000000060c087228 */ /* 0x000fd00000000000 */
[----:B------:R-:W-:-:S08]  /*0630*/  DFMA R10, -R22, R8, R12 ;  /* 0x00000008160a722b */ /* 0x000fd0000000010c */
[----:B------:R-:W-:-:S10]  /*0640*/  DFMA R8, R6, R10, R8 ;  /* 0x0000000a0608722b */ /* 0x000fd40000000008 */
[----:B------:R-:W-:-:S05]  /*0650*/  FFMA R5, RZ, R23, R9 ;  /* 0x00000017ff057223 */ /* 0x000fca0000000009 */
[----:B------:R-:W-:-:S13]  /*0660*/  FSETP.GT.AND P0, PT, |R5|, 1.469367938527859385e-39, PT ;  /* 0x001000000500780b */ /* 0x000fda0003f04200 */
[----:B0-----:R-:W-:Y:S05]  /*0670*/  @P0 BRA P1, `(.L_x_4) ;  /* 0x0000000000140947 */ /* 0x001fea0000800000 */
[----:B------:R-:W-:Y:S01]  /*0680*/  IMAD.MOV.U32 R8, RZ, RZ, R12 ;  /* 0x000000ffff087224 */ /* 0x000fe200078e000c */
[----:B------:R-:W-:Y:S01]  /*0690*/  MOV R6, 0x6c0 ;  /* 0x000006c000067802 */ /* 0x000fe20000000f00 */
[----:B------:R-:W-:-:S07]  /*06a0*/  IMAD.MOV.U32 R5, RZ, RZ, R13 ;  /* 0x000000ffff057224 */ /* 0x000fce00078e000d */
[----:B------:R-:W-:Y:S05]  /*06b0*/  CALL.REL.NOINC `($__internal_0_$__cuda_sm20_div_rn_f64_full) ;  /* 0x0000001400f07944 */ /* 0x000fea0003c00000 */
[----:B------:R-:W-:-:S07]  /*06c0*/  MOV R9, R5 ;  /* 0x0000000500097202 */ /* 0x000fce0000000f00 */
.L_x_4:
[----:B------:R-:W-:Y:S05]  /*06d0*/  BSYNC.RECONVERGENT B1 ;  /* 0x0000000000017941 */ /* 0x000fea0003800200 */
.L_x_3:
[----:B------:R-:W-:Y:S01]  /*06e0*/  DADD R14, R8, R14 ;  /* 0x00000000080e7229 */ /* 0x000fe2000000000e */
[----:B------:R-:W0:Y:S06]  /*06f0*/  LDC.64 R12, c[0x0][0x388] ;  /* 0x0000e200ff0c7b82 */ /* 0x000e2c0000000a00 */
[----:B------:R1:W-:Y:S02]  /*0700*/  STG.E.64 desc[UR10][R16.64+0x8], R14 ;  /* 0x0000080e10007986 */ /* 0x0003e4000c101b0a */
[----:B------:R-:W2:Y:S02]  /*0710*/  LDC.64 R8, c[0x0][0x390] ;  /* 0x0000e400ff087b82 */ /* 0x000ea40000000a00 */
[----:B------:R-:W3:Y:S01]  /*0720*/  LDG.E.64 R22, desc[UR10][R18.64+-0x8] ;  /* 0xfffff80a12167981 */ /* 0x000ee2000c1e1b00 */
[----:B------:R-:W-:-:S02]  /*0730*/  VIADD R25, R25, UR12 ;  /* 0x0000000c19197c36 */ /* 0x000fc40008000000 */
[----:B------:R-:W-:-:S04]  /*0740*/  VIADD R29, R28, UR4 ;  /* 0x000000041c1d7c36 */ /* 0x000fc80008000000 */
[----:B0-----:R-:W-:-:S05]  /*0750*/  IMAD.WIDE.U32 R30, R29, 0x8, R12 ;  /* 0x000000081d1e7825 */ /* 0x001fca00078e000c */
[----:B------:R-:W4:Y:S01]  /*0760*/  LDG.E.64 R6, desc[UR10][R30.64] ;  /* 0x0000000a1e067981 */ /* 0x000f22000c1e1b00 */
[----:B--2---:R-:W-:-:S06]  /*0770*/  IMAD.WIDE.U32 R8, R25, 0x10, R8 ;  /* 0x0000001019087825 */ /* 0x004fcc00078e0008 */
[----:B------:R-:W4:Y:S01]  /*0780*/  LDG.E.128 R8, desc[UR10][R8.64] ;  /* 0x0000000a08087981 */ /* 0x000f22000c1e1d00 */
[----:B------:R-:W-:Y:S01]  /*0790*/  IMAD.MOV.U32 R20, RZ, RZ, 0x1 ;  /* 0x00000001ff147424 */ /* 0x000fe200078e00ff */
[----:B------:R-:W-:Y:S01]  /*07a0*/  BSSY.RECONVERGENT B1, `(.L_x_5) ;  /* 0x0000014000017945 */ /* 0x000fe20003800200 */
[----:B---3--:R-:W0:Y:S04]  /*07b0*/  MUFU.RCP64H R21, R23 ;  /* 0x0000001700157308 */ /* 0x008e280000001800 */
        /* <DEDUP_REMOVED lines=12> */
[----:B-1----:R-:W-:Y:S05]  /*0880*/  @P0 BRA P1, `(.L_x_6) ;  /* 0x0000000000140947 */ /* 0x002fea0000800000 */
[----:B------:R-:W-:Y:S01]  /*0890*/  MOV R8, R6 ;  /* 0x0000000600087202 */ /* 0x000fe20000000f00 */
[----:B------:R-:W-:Y:S01]  /*08a0*/  IMAD.MOV.U32 R5, RZ, RZ, R7 ;  /* 0x000000ffff057224 */ /* 0x000fe200078e0007 */
[----:B------:R-:W-:-:S07]  /*08b0*/  MOV R6, 0x8d0 ;  /* 0x000008d000067802 */ /* 0x000fce0000000f00 */
[----:B------:R-:W-:Y:S05]  /*08c0*/  CALL.REL.NOINC `($__internal_0_$__cuda_sm20_div_rn_f64_full) ;  /* 0x00000014006c7944 */ /* 0x000fea0003c00000 */
[----:B------:R-:W-:-:S07]  /*08d0*/  IMAD.MOV.U32 R9, RZ, RZ, R5 ;  /* 0x000000ffff097224 */ /* 0x000fce00078e0005 */
.L_x_6:
[----:B------:R-:W-:Y:S05]  /*08e0*/  BSYNC.RECONVERGENT B1 ;  /* 0x0000000000017941 */ /* 0x000fea0003800200 */
.L_x_5:
[----:B------:R-:W-:-:S07]  /*08f0*/  DADD R26, R26, R8 ;  /* 0x000000001a1a7229 */ /* 0x000fce0000000008 */
        /* <DEDUP_REMOVED lines=19> */
[----:B------:R-:W-:Y:S01]  /*0a30*/  MOV R8, R20 ;  /* 0x0000001400087202 */ /* 0x000fe20000000f00 */
[----:B------:R-:W-:Y:S01]  /*0a40*/  IMAD.MOV.U32 R5, RZ, RZ, R21 ;  /* 0x000000ffff057224 */ /* 0x000fe200078e0015 */
[----:B------:R-:W-:-:S07]  /*0a50*/  MOV R6, 0xa70 ;  /* 0x00000a7000067802 */ /* 0x000fce0000000f00 */
[----:B------:R-:W-:Y:S05]  /*0a60*/  CALL.REL.NOINC `($__internal_0_$__cuda_sm20_div_rn_f64_full) ;  /* 0x0000001400047944 */ /* 0x000fea0003c00000 */
[----:B------:R-:W-:-:S07]  /*0a70*/  IMAD.MOV.U32 R9, RZ, RZ, R5 ;  /* 0x000000ffff097224 */ /* 0x000fce00078e0005 */
.L_x_8:
[----:B------:R-:W-:Y:S05]  /*0a80*/  BSYNC.RECONVERGENT B1 ;  /* 0x0000000000017941 */ /* 0x000fea0003800200 */
.L_x_7:
[----:B------:R-:W-:Y:S01]  /*0a90*/  DADD R14, R14, R8 ;  /* 0x000000000e0e7229 */ /* 0x000fe20000000008 */
[----:B------:R-:W0:Y:S06]  /*0aa0*/  LDC.64 R8, c[0x0][0x390] ;  /* 0x0000e400ff087b82 */ /* 0x000e2c0000000a00 */
[----:B------:R1:W-:Y:S04]  /*0ab0*/  STG.E.64 desc[UR10][R16.64+0x8], R14 ;  /* 0x0000080e10007986 */ /* 0x0003e8000c101b0a */
[----:B------:R-:W2:Y:S01]  /*0ac0*/  LDG.E.64 R22, desc[UR10][R18.64] ;  /* 0x0000000a12167981 */ /* 0x000ea2000c1e1b00 */
[----:B------:R-:W-:Y:S01]  /*0ad0*/  IADD3 R25, PT, PT, R25, UR12, RZ ;  /* 0x0000000c19197c10 */ /* 0x000fe2000fffe0ff */
[----:B------:R-:W-:-:S04]  /*0ae0*/  VIADD R29, R29, UR4 ;  /* 0x000000041d1d7c36 */ /* 0x000fc80008000000 */
[----:B------:R-:W-:-:S05]  /*0af0*/  IMAD.WIDE.U32 R30, R29, 0x8, R12 ;  /* 0x000000081d1e7825 */ /* 0x000fca00078e000c */
[----:B------:R-:W3:Y:S01]  /*0b00*/  LDG.E.64 R6, desc[UR10][R30.64] ;  /* 0x0000000a1e067981 */ /* 0x000ee2000c1e1b00 */
[----:B0-----:R-:W-:-:S06]  /*0b10*/  IMAD.WIDE.U32 R8, R25, 0x10, R8 ;  /* 0x0000001019087825 */ /* 0x001fcc00078e0008 */
[----:B------:R-:W3:Y:S01]  /*0b20*/  LDG.E.128 R8, desc[UR10][R8.64] ;  /* 0x0000000a08087981 */ /* 0x000ee2000c1e1d00 */
[----:B------:R-:W-:Y:S01]  /*0b30*/  IMAD.MOV.U32 R20, RZ, RZ, 0x1 ;  /* 0x00000001ff147424 */ /* 0x000fe200078e00ff */
[----:B------:R-:W-:Y:S01]  /*0b40*/  BSSY.RECONVERGENT B1, `(.L_x_9) ;  /* 0x0000014000017945 */ /* 0x000fe20003800200 */
[----:B--2---:R-:W0:Y:S04]  /*0b50*/  MUFU.RCP64H R21, R23 ;  /* 0x0000001700157308 */ /* 0x004e280000001800 */
[----:B0-----:R-:W-:-:S08]  /*0b60*/  DFMA R32, -R22, R20, 1 ;  /* 0x3ff000001620742b */ /* 0x001fd00000000114 */
[----:B------:R-:W-:-:S08]  /*0b70*/  DFMA R32, R32, R32, R32 ;  /* 0x000000202020722b */ /* 0x000fd00000000020 */
[----:B------:R-:W-:-:S08]  /*0b80*/  DFMA R32, R20, R32, R20 ;  /* 0x000000201420722b */ /* 0x000fd00000000014 */
[----:B------:R-:W-:Y:S02]  /*0b90*/  DFMA R20, -R22, R32, 1 ;  /* 0x3ff000001614742b */ /* 0x000fe40000000120 */
[----:B---3--:R-:W-:-:S06]  /*0ba0*/  DMUL R6, R6, R8 ;  /* 0x0000000806067228 */ /* 0x008fcc0000000000 */
        /* <DEDUP_REMOVED lines=8> */
[----:B------:R-:W-:Y:S01]  /*0c30*/  IMAD.MOV.U32 R8, RZ, RZ, R6 ;  /* 0x000000ffff087224 */ /* 0x000fe200078e0006 */
[----:B------:R-:W-:Y:S01]  /*0c40*/  MOV R6, 0xc70 ;  /* 0x00000c7000067802 */ /* 0x000fe20000000f00 */
[----:B------:R-:W-:-:S07]  /*0c50*/  IMAD.MOV.U32 R5, RZ, RZ, R7 ;  /* 0x000000ffff057224 */ /* 0x000fce00078e0007 */
[----:B------:R-:W-:Y:S05]  /*0c60*/  CALL.REL.NOINC `($__internal_0_$__cuda_sm20_div_rn_f64_full) ;  /* 0x0000001000847944 */ /* 0x000fea0003c00000 */
[----:B------:R-:W-:-:S07]  /*0c70*/  MOV R9, R5 ;  /* 0x0000000500097202 */ /* 0x000fce0000000f00 */
.L_x_10:
[----:B------:R-:W-:Y:S05]  /*0c80*/  BSYNC.RECONVERGENT B1 ;  /* 0x0000000000017941 */ /* 0x000fea0003800200 */
.L_x_9:
        /* <DEDUP_REMOVED lines=25> */
.L_x_12:
[----:B------:R-:W-:Y:S05]  /*0e20*/  BSYNC.RECONVERGENT B1 ;  /* 0x0000000000017941 */ /* 0x000fea0003800200 */
.L_x_11:
[----:B------:R-:W-:Y:S01]  /*0e30*/  DADD R14, R14, R8 ;  /* 0x000000000e0e7229 */ /* 0x000fe20000000008 */
[----:B------:R-:W0:Y:S06]  /*0e40*/  LDC.64 R8, c[0x0][0x390] ;  /* 0x0000e400ff087b82 */ /* 0x000e2c0000000a00 */
[----:B------:R1:W-:Y:S04]  /*0e50*/  STG.E.64 desc[UR10][R16.64+0x8], R14 ;  /* 0x0000080e10007986 */ /* 0x0003e8000c101b0a */
[----:B------:R-:W2:Y:S01]  /*0e60*/  LDG.E.64 R22, desc[UR10][R18.64+0x8] ;  /* 0x0000080a12167981 */ /* 0x000ea2000c1e1b00 */
[----:B------:R-:W-:-:S02]  /*0e70*/  VIADD R25, R25, UR12 ;  /* 0x0000000c19197c36 */ /* 0x000fc40008000000 */
        /* <DEDUP_REMOVED lines=26> */
.L_x_14:
[----:B------:R-:W-:Y:S05]  /*1020*/  BSYNC.RECONVERGENT B1 ;  /* 0x0000000000017941 */ /* 0x000fea0003800200 */
.L_x_13:
        /* <DEDUP_REMOVED lines=25> */
.L_x_16:
[----:B------:R-:W-:Y:S05]  /*11c0*/  BSYNC.RECONVERGENT B1 ;  /* 0x0000000000017941 */ /* 0x000fea0003800200 */
.L_x_15:
[----:B------:R-:W-:Y:S01]  /*11d0*/  DADD R14, R14, R8 ;  /* 0x000000000e0e7229 */ /* 0x000fe20000000008 */
[----:B------:R-:W-:Y:S01]  /*11e0*/  UIADD3 UR5, UPT, UPT, UR5, 0x4, URZ ;  /* 0x0000000405057890 */ /* 0x000fe2000fffe0ff */
[----:B------:R-:W-:Y:S02]  /*11f0*/  IADD3 R18, P0, PT, R18, 0x20, RZ ;  /* 0x0000002012127810 */ /* 0x000fe40007f1e0ff */
[----:B------:R-:W-:Y:S01]  /*1200*/  IADD3 R4, PT, PT, R4, 0x4, RZ ;  /* 0x0000000404047810 */ /* 0x000fe20007ffe0ff */
[----:B------:R-:W-:Y:S02]  /*1210*/  UISETP.NE.AND UP0, UPT, UR5, URZ, UPT ;  /* 0x000000ff0500728c */ /* 0x000fe4000bf05270 */
[----:B------:R0:W-:Y:S01]  /*1220*/  STG.E.64 desc[UR10][R16.64+0x8], R14 ;  /* 0x0000080e10007986 */ /* 0x0001e2000c101b0a */
[----:B------:R-:W-:-:S06]  /*1230*/  IMAD.X R19, RZ, RZ, R19, P0 ;  /* 0x000000ffff137224 */ /* 0x000fcc00000e0613 */
[----:B------:R-:W-:Y:S05]  /*1240*/  BRA.U UP0, `(.L_x_17) ;  /* 0xfffffff100387547 */ /* 0x000fea000b83ffff */
.L_x_0:
[----:B------:R-:W1:Y:S02]  /*1250*/  LDC R4, c[0x0][0x3a0] ;  /* 0x0000e800ff047b82 */ /* 0x000e640000000800 */
[----:B-1----:R-:W-:-:S13]  /*1260*/  LOP3.LUT P0, R4, R4, 0x3, RZ, 0xc0, !PT ;  /* 0x0000000304047812 */ /* 0x002fda000780c0ff */
[----:B------:R-:W-:Y:S05]  /*1270*/  @!P0 EXIT ;  /* 0x000000000000894d */ /* 0x000fea0003800000 */
[----:B------:R-:W-:-:S13]  /*1280*/  ISETP.NE.AND P0, PT, R4, 0x1, PT ;  /* 0x000000010400780c */ /* 0x000fda0003f05270 */
[----:B------:R-:W-:Y:S05]  /*1290*/  @!P0 BRA `(.L_x_18) ;  /* 0x0000000400ec8947 */ /* 0x000fea0003800000 */
[----:B------:R-:W1:Y:S01]  /*12a0*/  LDC.64 R26, c[0x0][0x398] ;  /* 0x0000e600ff1a7b82 */ /* 0x000e620000000a00 */
[----:B------:R-:W2:Y:S07]  /*12b0*/  LDCU UR5, c[0x0][0x3ac] ;  /* 0x00007580ff0577ac */ /* 0x000eae0008000800 */
[----:B------:R-:W3:Y:S08]  /*12c0*/  LDC.64 R8, c[0x0][0x390] ;  /* 0x0000e400ff087b82 */ /* 0x000ef00000000a00 */
[----:B------:R-:W4:Y:S01]  /*12d0*/  LDC.64 R28, c[0x0][0x388] ;  /* 0x0000e200ff1c7b82 */ /* 0x000f220000000a00 */
[----:B-1----:R-:W-:-:S05]  /*12e0*/  IMAD.WIDE.U32 R26, R2, 0x8, R26 ;  /* 0x00000008021a7825 */ /* 0x002fca00078e001a */
[----:B------:R-:W4:Y:S01]  /*12f0*/  LDG.E.64 R22, desc[UR10][R26.64] ;  /* 0x0000000a1a167981 */ /* 0x000f22000c1e1b00 */
[C---:B--2---:R-:W-:Y:S02]  /*1300*/  IMAD R18, R2.reuse, UR5, R3 ;  /* 0x0000000502127c24 */ /* 0x044fe4000f8e0203 */
[----:B------:R-:W-:Y:S02]  /*1310*/  IMAD R4, R2, UR4, R0 ;  /* 0x0000000402047c24 */ /* 0x000fe4000f8e0200 */
[----:B---3--:R-:W-:-:S04]  /*1320*/  IMAD.WIDE.U32 R8, R18, 0x10, R8 ;  /* 0x0000001012087825 */ /* 0x008fc800078e0008 */
[----:B----4-:R-:W-:Y:S02]  /*1330*/  IMAD.WIDE.U32 R28, R4, 0x8, R28 ;  /* 0x00000008041c7825 */ /* 0x010fe400078e001c */
[----:B------:R-:W2:Y:S04]  /*1340*/  LDG.E.128 R8, desc[UR10][R8.64] ;  /* 0x0000000a08087981 */ /* 0x000ea8000c1e1d00 */
[----:B------:R-:W2:Y:S01]  /*1350*/  LDG.E.64 R6, desc[UR10][R28.64] ;  /* 0x0000000a1c067981 */ /* 0x000ea2000c1e1b00 */
[----:B------:R-:W-:Y:S01]  /*1360*/  IMAD.MOV.U32 R20, RZ, RZ, 0x1 ;  /* 0x00000001ff147424 */ /* 0x000fe200078e00ff */
[----:B------:R-:W-:Y:S01]  /*1370*/  BSSY.RECONVERGENT B1, `(.L_x_19) ;  /* 0x0000014000017945 */ /* 0x000fe20003800200 */
[----:B------:R-:W1:Y:S04]  /*1380*/  MUFU.RCP64H R21, R23 ;  /* 0x0000001700157308 */ /* 0x000e680000001800 */
[----:B-1----:R-:W-:-:S08]  /*1390*/  DFMA R24, -R22, R20, 1 ;  /* 0x3ff000001618742b */ /* 0x002fd00000000114 */
[----:B------:R-:W-:-:S08]  /*13a0*/  DFMA R24, R24, R24, R24 ;  /* 0x000000181818722b */ /* 0x000fd00000000018 */
[----:B------:R-:W-:-:S08]  /*13b0*/  DFMA R24, R20, R24, R20 ;  /* 0x000000181418722b */ /* 0x000fd00000000014 */
[----:B------:R-:W-:Y:S02]  /*13c0*/  DFMA R20, -R22, R24, 1 ;  /* 0x3ff000001614742b */ /* 0x000fe40000000118 */
[----:B--2---:R-:W-:-:S06]  /*13d0*/  DMUL R30, R6, R8 ;  /* 0x00000008061e7228 */ /* 0x004fcc0000000000 */
        /* <DEDUP_REMOVED lines=9> */
[----:B------:R-:W-:Y:S02]  /*1470*/  MOV R5, R31 ;  /* 0x0000001f00057202 */ /* 0x000fe40000000f00 */
[----:B------:R-:W-:-:S07]  /*1480*/  MOV R6, 0x14a0 ;  /* 0x000014a000067802 */ /* 0x000fce0000000f00 */
[----:B0----5:R-:W-:Y:S05]  /*1490*/  CALL.REL.NOINC `($__internal_0_$__cuda_sm20_div_rn_f64_full) ;  /* 0x0000000800787944 */ /* 0x021fea0003c00000 */
[----:B------:R-:W-:-:S07]  /*14a0*/  IMAD.MOV.U32 R9, RZ, RZ, R5 ;  /* 0x000000ffff097224 */ /* 0x000fce00078e0005 */
.L_x_20:
[----:B------:R-:W-:Y:S05]  /*14b0*/  BSYNC.RECONVERGENT B1 ;  /* 0x0000000000017941 */ /* 0x000fea0003800200 */
.L_x_19:
[----:B-----5:R-:W-:-:S07]  /*14c0*/  DADD R12, R12, R8 ;  /* 0x000000000c0c7229 */ /* 0x020fce0000000008 */
[----:B------:R1:W-:Y:S04]  /*14d0*/  STG.E.64 desc[UR10][R16.64], R12 ;  /* 0x0000000c10007986 */ /* 0x0003e8000c101b0a */
[----:B------:R-:W2:Y:S04]  /*14e0*/  LDG.E.64 R22, desc[UR10][R26.64] ;  /* 0x0000000a1a167981 */ /* 0x000ea8000c1e1b00 */
[----:B------:R-:W3:Y:S01]  /*14f0*/  LDG.E.64 R28, desc[UR10][R28.64] ;  /* 0x0000000a1c1c7981 */ /* 0x000ee2000c1e1b00 */
[----:B------:R-:W-:Y:S01]  /*1500*/  IMAD.MOV.U32 R6, RZ, RZ, 0x1 ;  /* 0x00000001ff067424 */ /* 0x000fe200078e00ff */
[----:B------:R-:W-:Y:S01]  /*1510*/  BSSY.RECONVERGENT B1, `(.L_x_21) ;  /* 0x0000014000017945 */ /* 0x000fe20003800200 */
[----:B--2---:R-:W2:Y:S01]  /*1520*/  MUFU.RCP64H R7, R23 ;  /* 0x0000001700077308 */ /* 0x004ea20000001800 */
[----:B---3--:R-:W-:-:S10]  /*1530*/  DMUL R20, R10, R28 ;  /* 0x0000001c0a147228 */ /* 0x008fd40000000000 */
[----:B------:R-:W-:Y:S01]  /*1540*/  FSETP.GEU.AND P1, PT, |R21|, 6.5827683646048100446e-37, PT ;  /* 0x036000001500780b */ /* 0x000fe20003f2e200 */
[----:B--2---:R-:W-:-:S08]  /*1550*/  DFMA R8, -R22, R6, 1 ;  /* 0x3ff000001608742b */ /* 0x004fd00000000106 */
        /* <DEDUP_REMOVED lines=9> */
[----:B-1----:R-:W-:Y:S05]  /*15f0*/  @P0 BRA P1, `(.L_x_22) ;  /* 0x0000000000140947 */ /* 0x002fea0000800000 */
[----:B------:R-:W-:Y:S01]  /*1600*/  MOV R8, R20 ;  /* 0x0000001400087202 */ /* 0x000fe20000000f00 */
[----:B------:R-:W-:Y:S01]  /*1610*/  IMAD.MOV.U32 R5, RZ, RZ, R21 ;  /* 0x000000ffff057224 */ /* 0x000fe200078e0015 */
[----:B------:R-:W-:-:S07]  /*1620*/  MOV R6, 0x1640 ;  /* 0x0000164000067802 */ /* 0x000fce0000000f00 */
[----:B0-----:R-:W-:Y:S05]  /*1630*/  CALL.REL.NOINC `($__internal_0_$__cuda_sm20_div_rn_f64_full) ;  /* 0x0000000800107944 */ /* 0x001fea0003c00000 */
[----:B------:R-:W-:-:S07]  /*1640*/  IMAD.MOV.U32 R9, RZ, RZ, R5 ;  /* 0x000000ffff097224 */ /* 0x000fce00078e0005 */
.L_x_22:
[----:B------:R-:W-:Y:S05]  /*1650*/  BSYNC.RECONVERGENT B1 ;  /* 0x0000000000017941 */ /* 0x000fea0003800200 */
.L_x_21:
[----:B0-----:R-:W-:Y:S01]  /*1660*/  DADD R14, R14, R8 ;  /* 0x000000000e0e7229 */ /* 0x001fe20000000008 */
[----:B------:R-:W0:Y:S01]  /*1670*/  LDC.64 R6, c[0x0][0x388] ;  /* 0x0000e200ff067b82 */ /* 0x000e220000000a00 */
[----:B------:R-:W1:Y:S05]  /*1680*/  LDCU UR5, c[0x0][0x3ac] ;  /* 0x00007580ff0577ac */ /* 0x000e6a0008000800 */
[----:B------:R2:W-:Y:S02]  /*1690*/  STG.E.64 desc[UR10][R16.64+0x8], R14 ;  /* 0x0000080e10007986 */ /* 0x0005e4000c101b0a */
[----:B------:R-:W3:Y:S02]  /*16a0*/  LDC.64 R8, c[0x0][0x390] ;  /* 0x0000e400ff087b82 */ /* 0x000ee40000000a00 */
[----:B------:R-:W4:Y:S01]  /*16b0*/  LDG.E.64 R22, desc[UR10][R26.64+0x8] ;  /* 0x0000080a1a167981 */ /* 0x000f22000c1e1b00 */
[----:B------:R-:W-:Y:S01]  /*16c0*/  IADD3 R19, PT, PT, R4, UR4, RZ ;  /* 0x0000000404137c10 */ /* 0x000fe2000fffe0ff */
[----:B-1----:R-:W-:-:S04]  /*16d0*/  VIADD R5, R18, UR5 ;  /* 0x0000000512057c36 */ /* 0x002fc80008000000 */
[----:B0-----:R-:W-:-:S04]  /*16e0*/  IMAD.WIDE.U32 R18, R19, 0x8, R6 ;  /* 0x0000000813127825 */ /* 0x001fc800078e0006 */
[----:B---3--:R-:W-:Y:S02]  /*16f0*/  IMAD.WIDE.U32 R8, R5, 0x10, R8 ;  /* 0x0000001005087825 */ /* 0x008fe400078e0008 */
[----:B------:R-:W3:Y:S04]  /*1700*/  LDG.E.64 R4, desc[UR10][R18.64] ;  /* 0x0000000a12047981 */ /* 0x000ee8000c1e1b00 */
[----:B------:R-:W3:Y:S01]  /*1710*/  LDG.E.128 R8, desc[UR10][R8.64] ;  /* 0x0000000a08087981 */ /* 0x000ee2000c1e1d00 */
[----:B------:R-:W-:Y:S01]  /*1720*/  IMAD.MOV.U32 R6, RZ, RZ, 0x1 ;  /* 0x00000001ff067424 */ /* 0x000fe200078e00ff */
[----:B------:R-:W-:Y:S01]  /*1730*/  BSSY.RECONVERGENT B1, `(.L_x_23) ;  /* 0x0000014000017945 */ /* 0x000fe20003800200 */
[----:B----4-:R-:W0:Y:S04]  /*1740*/  MUFU.RCP64H R7, R23 ;  /* 0x0000001700077308 */ /* 0x010e280000001800 */
[----:B0-----:R-:W-:-:S08]  /*1750*/  DFMA R20, -R22, R6, 1 ;  /* 0x3ff000001614742b */ /* 0x001fd00000000106 */
[----:B------:R-:W-:Y:S02]  /*1760*/  DFMA R20, R20, R20, R20 ;  /* 0x000000141414722b */ /* 0x000fe40000000014 */
[----:B---3--:R-:W-:-:S06]  /*1770*/  DMUL R24, R4, R8 ;  /* 0x0000000804187228 */ /* 0x008fcc0000000000 */
[----:B------:R-:W-:-:S04]  /*1780*/  DFMA R20, R6, R20, R6 ;  /* 0x000000140614722b */ /* 0x000fc80000000006 */
[----:B------:R-:W-:-:S04]  /*1790*/  FSETP.GEU.AND P1, PT, |R25|, 6.5827683646048100446e-37, PT ;  /* 0x036000001900780b */ /* 0x000fc80003f2e200 */
[----:B------:R-:W-:-:S08]  /*17a0*/  DFMA R6, -R22, R20, 1 ;  /* 0x3ff000001606742b */ /* 0x000fd00000000114 */
[----:B------:R-:W-:-:S08]  /*17b0*/  DFMA R6, R20, R6, R20 ;  /* 0x000000061406722b */ /* 0x000fd00000000014 */
[----:B------:R-:W-:-:S08]  /*17c0*/  DMUL R4, R24, R6 ;  /* 0x0000000618047228 */ /* 0x000fd00000000000 */
[----:B------:R-:W-:-:S08]  /*17d0*/  DFMA R20, -R22, R4, R24 ;  /* 0x000000041614722b */ /* 0x000fd00000000118 */
[----:B------:R-:W-:-:S10]  /*17e0*/  DFMA R8, R6, R20, R4 ;  /* 0x000000140608722b */ /* 0x000fd40000000004 */
[----:B------:R-:W-:-:S05]  /*17f0*/  FFMA R4, RZ, R23, R9 ;  /* 0x00000017ff047223 */ /* 0x000fca0000000009 */
[----:B------:R-:W-:-:S13]  /*1800*/  FSETP.GT.AND P0, PT, |R4|, 1.469367938527859385e-39, PT ;  /* 0x001000000400780b */ /* 0x000fda0003f04200 */
[----:B--2---:R-:W-:Y:S05]  /*1810*/  @P0 BRA P1, `(.L_x_24) ;  /* 0x0000000000140947 */ /* 0x004fea0000800000 */
[----:B------:R-:W-:Y:S01]  /*1820*/  MOV R8, R24 ;  /* 0x0000001800087202 */ /* 0x000fe20000000f00 */
[----:B------:R-:W-:Y:S01]  /*1830*/  IMAD.MOV.U32 R5, RZ, RZ, R25 ;  /* 0x000000ffff057224 */ /* 0x000fe200078e0019 */
[----:B------:R-:W-:-:S07]  /*1840*/  MOV R6, 0x1860 ;  /* 0x0000186000067802 */ /* 0x000fce0000000f00 */
[----:B------:R-:W-:Y:S05]  /*1850*/  CALL.REL.NOINC `($__internal_0_$__cuda_sm20_div_rn_f64_full) ;  /* 0x0000000400887944 */ /* 0x000fea0003c00000 */
[----:B------:R-:W-:-:S07]  /*1860*/  IMAD.MOV.U32 R9, RZ, RZ, R5 ;  /* 0x000000ffff097224 */ /* 0x000fce00078e0005 */
.L_x_24:
[----:B------:R-:W-:Y:S05]  /*1870*/  BSYNC.RECONVERGENT B1 ;  /* 0x0000000000017941 */ /* 0x000fea0003800200 */
.L_x_23:
[----:B------:R-:W-:-:S07]  /*1880*/  DADD R12, R12, R8 ;  /* 0x000000000c0c7229 */ /* 0x000fce0000000008 */
[----:B------:R0:W-:Y:S04]  /*1890*/  STG.E.64 desc[UR10][R16.64], R12 ;  /* 0x0000000c10007986 */ /* 0x0001e8000c101b0a */
[----:B------:R-:W2:Y:S04]  /*18a0*/  LDG.E.64 R22, desc[UR10][R26.64+0x8] ;  /* 0x0000080a1a167981 */ /* 0x000ea8000c1e1b00 */
[----:B------:R-:W3:Y:S01]  /*18b0*/  LDG.E.64 R18, desc[UR10][R18.64] ;  /* 0x0000000a12127981 */ /* 0x000ee2000c1e1b00 */
[----:B------:R-:W-:Y:S01]  /*18c0*/  MOV R4, 0x1 ;  /* 0x0000000100047802 */ /* 0x000fe20000000f00 */
        /* <DEDUP_REMOVED lines=20> */
.L_x_26:
[----:B------:R-:W-:Y:S05]  /*1a10*/  BSYNC.RECONVERGENT B1 ;  /* 0x0000000000017941 */ /* 0x000fea0003800200 */
.L_x_25:
[----:B------:R-:W-:Y:S01]  /*1a20*/  DADD R14, R14, R8 ;  /* 0x000000000e0e7229 */ /* 0x000fe20000000008 */
[----:B------:R-:W-:-:S06]  /*1a30*/  VIADD R2, R2, 0x2 ;  /* 0x0000000202027836 */ /* 0x000fcc0000000000 */
[----:B------:R1:W-:Y:S04]  /*1a40*/  STG.E.64 desc[UR10][R16.64+0x8], R14 ;  /* 0x0000080e10007986 */ /* 0x0003e8000c101b0a */
.L_x_18:
[----:B------:R-:W2:Y:S02]  /*1a50*/  LDC R4, c[0x0][0x3a0] ;  /* 0x0000e800ff047b82 */ /* 0x000ea40000000800 */
[----:B--2---:R-:W-:-:S04]  /*1a60*/  LOP3.LUT R4, R4, 0x1, RZ, 0xc0, !PT ;  /* 0x0000000104047812 */ /* 0x004fc800078ec0ff */
[----:B------:R-:W-:-:S13]  /*1a70*/  ISETP.NE.U32.AND P0, PT, R4, 0x1, PT ;  /* 0x000000010400780c */ /* 0x000fda0003f05070 */
[----:B------:R-:W-:Y:S05]  /*1a80*/  @P0 EXIT ;  /* 0x000000000000094d */ /* 0x000fea0003800000 */
[----:B------:R-:W2:Y:S01]  /*1a90*/  LDC.64 R18, c[0x0][0x398] ;  /* 0x0000e600ff127b82 */ /* 0x000ea20000000a00 */
[----:B------:R-:W3:Y:S07]  /*1aa0*/  LDCU UR5, c[0x0][0x3ac] ;  /* 0x00007580ff0577ac */ /* 0x000eee0008000800 */
[----:B------:R-:W4:Y:S08]  /*1ab0*/  LDC.64 R8, c[0x0][0x390] ;  /* 0x0000e400ff087b82 */ /* 0x000f300000000a00 */
[----:B------:R-:W0:Y:S01]  /*1ac0*/  LDC.64 R4, c[0x0][0x388] ;  /* 0x0000e200ff047b82 */ /* 0x000e220000000a00 */
[----:B--2---:R-:W-:-:S05]  /*1ad0*/  IMAD.WIDE.U32 R18, R2, 0x8, R18 ;  /* 0x0000000802127825 */ /* 0x004fca00078e0012 */
[----:B------:R-:W2:Y:S01]  /*1ae0*/  LDG.E.64 R22, desc[UR10][R18.64] ;  /* 0x0000000a12167981 */ /* 0x000ea2000c1e1b00 */
[C---:B---3--:R-:W-:Y:S02]  /*1af0*/  IMAD R11, R2.reuse, UR5, R3 ;  /* 0x00000005020b7c24 */ /* 0x048fe4000f8e0203 */
[----:B------:R-:W-:Y:S02]  /*1b00*/  IMAD R7, R2, UR4, R0 ;  /* 0x0000000402077c24 */ /* 0x000fe4000f8e0200 */
[----:B----4-:R-:W-:-:S04]  /*1b10*/  IMAD.WIDE.U32 R8, R11, 0x10, R8 ;  /* 0x000000100b087825 */ /* 0x010fc800078e0008 */
[----:B0-----:R-:W-:Y:S02]  /*1b20*/  IMAD.WIDE.U32 R2, R7, 0x8, R4 ;  /* 0x0000000807027825 */ /* 0x001fe400078e0004 */
[----:B------:R-:W3:Y:S04]  /*1b30*/  LDG.E.128 R8, desc[UR10][R8.64] ;  /* 0x0000000a08087981 */ /* 0x000ee8000c1e1d00 */
[----:B------:R-:W3:Y:S01]  /*1b40*/  LDG.E.64 R4, desc[UR10][R2.64] ;  /* 0x0000000a02047981 */ /* 0x000ee2000c1e1b00 */
        /* <DEDUP_REMOVED lines=16> */
[----:B------:R-:W-:Y:S01]  /*1c50*/  MOV R8, R24 ;  /* 0x0000001800087202 */ /* 0x000fe20000000f00 */
[----:B------:R-:W-:Y:S01]  /*1c60*/  IMAD.MOV.U32 R5, RZ, RZ, R25 ;  /* 0x000000ffff057224 */ /* 0x000fe200078e0019 */
[----:B------:R-:W-:-:S07]  /*1c70*/  MOV R6, 0x1c90 ;  /* 0x00001c9000067802 */ /* 0x000fce0000000f00 */
[----:B-1---5:R-:W-:Y:S05]  /*1c80*/  CALL.REL.NOINC `($__internal_0_$__cuda_sm20_div_rn_f64_full) ;  /* 0x00000000007c7944 */ /* 0x022fea0003c00000 */
[----:B------:R-:W-:-:S07]  /*1c90*/  IMAD.MOV.U32 R9, RZ, RZ, R5 ;  /* 0x000000ffff097224 */ /* 0x000fce00078e0005 */
.L_x_28:
[----:B------:R-:W-:Y:S05]  /*1ca0*/  BSYNC.RECONVERGENT B1 ;  /* 0x0000000000017941 */ /* 0x000fea0003800200 */
.L_x_27:
[----:B-----5:R-:W-:-:S07]  /*1cb0*/  DADD R8, R8, R12 ;  /* 0x0000000008087229 */ /* 0x020fce000000000c */
[----:B------:R0:W-:Y:S04]  /*1cc0*/  STG.E.64 desc[UR10][R16.64], R8 ;  /* 0x0000000810007986 */ /* 0x0001e8000c101b0a */
[----:B------:R-:W2:Y:S04]  /*1cd0*/  LDG.E.64 R22, desc[UR10][R18.64] ;  /* 0x0000000a12167981 */ /* 0x000ea8000c1e1b00 */
[----:B------:R-:W3:Y:S01]  /*1ce0*/  LDG.E.64 R2, desc[UR10][R2.64] ;  /* 0x0000000a02027981 */ /* 0x000ee2000c1e1b00 */
[----:B------:R-:W-:Y:S01]  /*1cf0*/  MOV R4, 0x1 ;  /* 0x0000000100047802 */ /* 0x000fe20000000f00 */
        /* <DEDUP_REMOVED lines=9> */
[----:B0-----:R-:W-:-:S08]  /*1d90*/  DMUL R8, R10, R4 ;  /* 0x000000040a087228 */ /* 0x001fd00000000000 */
[----:B------:R-:W-:-:S08]  /*1da0*/  DFMA R6, -R22, R8, R10 ;  /* 0x000000081606722b */ /* 0x000fd0000000010a */
[----:B------:R-:W-:-:S10]  /*1db0*/  DFMA R8, R4, R6, R8 ;  /* 0x000000060408722b */ /* 0x000fd40000000008 */
[----:B------:R-:W-:-:S05]  /*1dc0*/  FFMA R0, RZ, R23, R9 ;  /* 0x00000017ff007223 */ /* 0x000fca0000000009 */
[----:B------:R-:W-:-:S13]  /*1dd0*/  FSETP.GT.AND P0, PT, |R0|, 1.469367938527859385e-39, PT ;  /* 0x001000000000780b */ /* 0x000fda0003f04200 */
[----:B------:R-:W-:Y:S05]  /*1de0*/  @P0 BRA P1, `(.L_x_30) ;  /* 0x0000000000140947 */ /* 0x000fea0000800000 */
[----:B------:R-:W-:Y:S01]  /*1df0*/  IMAD.MOV.U32 R8, RZ, RZ, R10 ;  /* 0x000000ffff087224 */ /* 0x000fe200078e000a */
[----:B------:R-:W-:Y:S01]  /*1e00*/  MOV R6, 0x1e30 ;  /* 0x00001e3000067802 */ /* 0x000fe20000000f00 */
[----:B------:R-:W-:-:S07]  /*1e10*/  IMAD.MOV.U32 R5, RZ, RZ, R11 ;  /* 0x000000ffff057224 */ /* 0x000fce00078e000b */
[----:B-1----:R-:W-:Y:S05]  /*1e20*/  CALL.REL.NOINC `($__internal_0_$__cuda_sm20_div_rn_f64_full) ;  /* 0x0000000000147944 */ /* 0x002fea0003c00000 */
[----:B------:R-:W-:-:S07]  /*1e30*/  MOV R9, R5 ;  /* 0x0000000500097202 */ /* 0x000fce0000000f00 */
.L_x_30:
[----:B------:R-:W-:Y:S05]  /*1e40*/  BSYNC.RECONVERGENT B1 ;  /* 0x0000000000017941 */ /* 0x000fea0003800200 */
.L_x_29:
[----:B------:R-:W-:-:S07]  /*1e50*/  DADD R8, R8, R14 ;  /* 0x0000000008087229 */ /* 0x000fce000000000e */
[----:B------:R-:W-:Y:S01]  /*1e60*/  STG.E.64 desc[UR10][R16.64+0x8], R8 ;  /* 0x0000080810007986 */ /* 0x000fe2000c101b0a */
[----:B------:R-:W-:Y:S05]  /*1e70*/  EXIT ;  /* 0x000000000000794d */ /* 0x000fea0003800000 */
        .weak           $__internal_0_$__cuda_sm20_div_rn_f64_full
        .type           $__internal_0_$__cuda_sm20_div_rn_f64_full,@function
        .size           $__internal_0_$__cuda_sm20_div_rn_f64_full,(.L_x_37 - $__internal_0_$__cuda_sm20_div_rn_f64_full)
$__internal_0_$__cuda_sm20_div_rn_f64_full:
[----:B------:R-:W-:Y:S01]  /*1e80*/  IMAD.MOV.U32 R33, RZ, RZ, R5 ;  /* 0x000000ffff217224 */ /* 0x000fe200078e0005 */
[C---:B------:R-:W-:Y:S01]  /*1e90*/  FSETP.GEU.AND P0, PT, |R23|.reuse, 1.469367938527859385e-39, PT ;  /* 0x001000001700780b */ /* 0x040fe20003f0e200 */
[----:B------:R-:W-:Y:S01]  /*1ea0*/  IMAD.MOV.U32 R32, RZ, RZ, R8 ;  /* 0x000000ffff207224 */ /* 0x000fe200078e0008 */
[----:B------:R-:W-:Y:S01]  /*1eb0*/  LOP3.LUT R20, R23, 0x800fffff, RZ, 0xc0, !PT ;  /* 0x800fffff17147812 */ /* 0x000fe200078ec0ff */
[----:B------:R-:W-:Y:S01]  /*1ec0*/  IMAD.MOV.U32 R7, RZ, RZ, 0x1ca00000 ;  /* 0x1ca00000ff077424 */ /* 0x000fe200078e00ff */
[C---:B------:R-:W-:Y:S01]  /*1ed0*/  FSETP.GEU.AND P2, PT, |R33|.reuse, 1.469367938527859385e-39, PT ;  /* 0x001000002100780b */ /* 0x040fe20003f4e200 */
[----:B------:R-:W-:Y:S01]  /*1ee0*/  IMAD.MOV.U32 R36, RZ, RZ, R32 ;  /* 0x000000ffff247224 */ /* 0x000fe200078e0020 */
[----:B------:R-:W-:Y:S01]  /*1ef0*/  LOP3.LUT R21, R20, 0x3ff00000, RZ, 0xfc, !PT ;  /* 0x3ff0000014157812 */ /* 0x000fe200078efcff */
[----:B------:R-:W-:Y:S01]  /*1f00*/  IMAD.MOV.U32 R34, RZ, RZ, 0x1 ;  /* 0x00000001ff227424 */ /* 0x000fe200078e00ff */
[----:B------:R-:W-:Y:S01]  /*1f10*/  MOV R20, R22 ;  /* 0x0000001600147202 */ /* 0x000fe20000000f00 */
[----:B------:R-:W-:Y:S01]  /*1f20*/  BSSY.RECONVERGENT B0, `(.L_x_31) ;  /* 0x0000054000007945 */ /* 0x000fe20003800200 */
[----:B------:R-:W-:-:S02]  /*1f30*/  LOP3.LUT R5, R33, 0x7ff00000, RZ, 0xc0, !PT ;  /* 0x7ff0000021057812 */ /* 0x000fc400078ec0ff */
[----:B------:R-:W-:Y:S01]  /*1f40*/  LOP3.LUT R8, R23, 0x7ff00000, RZ, 0xc0, !PT ;  /* 0x7ff0000017087812 */ /* 0x000fe200078ec0ff */
[----:B------:R-:W-:-:S03]  /*1f50*/  @!P0 DMUL R20, R22, 8.98846567431157953865e+307 ;  /* 0x7fe0000016148828 */ /* 0x000fc60000000000 */
[----:B------:R-:W-:Y:S02]  /*1f60*/  ISETP.GE.U32.AND P1, PT, R5, R8, PT ;  /* 0x000000080500720c */ /* 0x000fe40003f26070 */
[----:B------:R-:W-:Y:S01]  /*1f70*/  @!P2 LOP3.LUT R24, R23, 0x7ff00000, RZ, 0xc0, !PT ;  /* 0x7ff000001718a812 */ /* 0x000fe200078ec0ff */
[----:B------:R-:W0:Y:S01]  /*1f80*/  MUFU.RCP64H R35, R21 ;  /* 0x0000001500237308 */ /* 0x000e220000001800 */
[----:B------:R-:W-:Y:S02]  /*1f90*/  SEL R9, R7, 0x63400000, !P1 ;  /* 0x6340000007097807 */ /* 0x000fe40004800000 */
[----:B------:R-:W-:Y:S02]  /*1fa0*/  @!P2 ISETP.GE.U32.AND P3, PT, R5, R24, PT ;  /* 0x000000180500a20c */ /* 0x000fe40003f66070 */
[----:B------:R-:W-:Y:S01]  /*1fb0*/  LOP3.LUT R37, R9, 0x800fffff, R33, 0xf8, !PT ;  /* 0x800fffff09257812 */ /* 0x000fe200078ef821 */
[----:B------:R-:W-:Y:S01]  /*1fc0*/  IMAD.MOV.U32 R9, RZ, RZ, R5 ;  /* 0x000000ffff097224 */ /* 0x000fe200078e0005 */
[----:B------:R-:W-:-:S02]  /*1fd0*/  @!P2 SEL R24, R7, 0x63400000, !P3 ;  /* 0x634000000718a807 */ /* 0x000fc40005800000 */
[----:B------:R-:W-:Y:S02]  /*1fe0*/  @!P2 MOV R38, RZ ;  /* 0x000000ff0026a202 */ /* 0x000fe40000000f00 */
[----:B------:R-:W-:Y:S02]  /*1ff0*/  @!P2 LOP3.LUT R24, R24, 0x80000000, R33, 0xf8, !PT ;  /* 0x800000001818a812 */ /* 0x000fe400078ef821 */
[----:B------:R-:W-:Y:S02]  /*2000*/  @!P0 LOP3.LUT R8, R21, 0x7ff00000, RZ, 0xc0, !PT ;  /* 0x7ff0000015088812 */ /* 0x000fe400078ec0ff */
[----:B------:R-:W-:-:S06]  /*2010*/  @!P2 LOP3.LUT R39, R24, 0x100000, RZ, 0xfc, !PT ;  /* 0x001000001827a812 */ /* 0x000fcc00078efcff */
[----:B------:R-:W-:Y:S02]  /*2020*/  @!P2 DFMA R36, R36, 2, -R38 ;  /* 0x400000002424a82b */ /* 0x000fe40000000826 */
[----:B0-----:R-:W-:-:S08]  /*2030*/  DFMA R38, R34, -R20, 1 ;  /* 0x3ff000002226742b */ /* 0x001fd00000000814 */
[----:B------:R-:W-:Y:S01]  /*2040*/  DFMA R38, R38, R38, R38 ;  /* 0x000000262626722b */ /* 0x000fe20000000026 */
[----:B------:R-:W-:-:S04]  /*2050*/  @!P2 LOP3.LUT R9, R37, 0x7ff00000, RZ, 0xc0, !PT ;  /* 0x7ff000002509a812 */ /* 0x000fc800078ec0ff */
[----:B------:R-:W-:-:S03]  /*2060*/  IADD3 R24, PT, PT, R9, -0x1, RZ ;  /* 0xffffffff09187810 */ /* 0x000fc60007ffe0ff */
[----:B------:R-:W-:Y:S01]  /*2070*/  DFMA R34, R34, R38, R34 ;  /* 0x000000262222722b */ /* 0x000fe20000000022 */
[----:B------:R-:W-:Y:S01]  /*2080*/  ISETP.GT.U32.AND P0, PT, R24, 0x7feffffe, PT ;  /* 0x7feffffe1800780c */ /* 0x000fe20003f04070 */
[----:B------:R-:W-:-:S05]  /*2090*/  VIADD R24, R8, 0xffffffff ;  /* 0xffffffff08187836 */ /* 0x000fca0000000000 */
[----:B------:R-:W-:Y:S01]  /*20a0*/  ISETP.GT.U32.OR P0, PT, R24, 0x7feffffe, P0 ;  /* 0x7feffffe1800780c */ /* 0x000fe20000704470 */
[----:B------:R-:W-:-:S08]  /*20b0*/  DFMA R40, R34, -R20, 1 ;  /* 0x3ff000002228742b */ /* 0x000fd00000000814 */
[----:B------:R-:W-:-:S08]  /*20c0*/  DFMA R40, R34, R40, R34 ;  /* 0x000000282228722b */ /* 0x000fd00000000022 */
[----:B------:R-:W-:-:S08]  /*20d0*/  DMUL R38, R40, R36 ;  /* 0x0000002428267228 */ /* 0x000fd00000000000 */
[----:B------:R-:W-:-:S08]  /*20e0*/  DFMA R34, R38, -R20, R36 ;  /* 0x800000142622722b */ /* 0x000fd00000000024 */
[----:B------:R-:W-:Y:S01]  /*20f0*/  DFMA R34, R40, R34, R38 ;  /* 0x000000222822722b */ /* 0x000fe20000000026 */
[----:B------:R-:W-:Y:S10]  /*2100*/  @P0 BRA `(.L_x_32) ;  /* 0x0000000000740947 */ /* 0x000ff40003800000 */
[----:B------:R-:W-:-:S04]  /*2110*/  LOP3.LUT R8, R23, 0x7ff00000, RZ, 0xc0, !PT ;  /* 0x7ff0000017087812 */ /* 0x000fc800078ec0ff */
[CC--:B------:R-:W-:Y:S02]  /*2120*/  ISETP.GE.U32.AND P0, PT, R5.reuse, R8.reuse, PT ;  /* 0x000000080500720c */ /* 0x0c0fe40003f06070 */
[----:B------:R-:W-:Y:S02]  /*2130*/  VIADDMNMX R5, R5, -R8, 0xb9600000, !PT ;  /* 0xb960000005057446 */ /* 0x000fe40007800908 */
[----:B------:R-:W-:Y:S02]  /*2140*/  SEL R8, R7, 0x63400000, !P0 ;  /* 0x6340000007087807 */ /* 0x000fe40004000000 */
[----:B------:R-:W-:-:S05]  /*2150*/  VIMNMX R5, PT, PT, R5, 0x46a00000, PT ;  /* 0x46a0000005057848 */ /* 0x000fca0003fe0100 */
[----:B------:R-:W-:Y:S02]  /*2160*/  IMAD.IADD R5, R5, 0x1, -R8 ;  /* 0x0000000105057824 */ /* 0x000fe400078e0a08 */
[----:B------:R-:W-:-:S03]  /*2170*/  IMAD.MOV.U32 R8, RZ, RZ, RZ ;  /* 0x000000ffff087224 */ /* 0x000fc600078e00ff */
[----:B------:R-:W-:-:S06]  /*2180*/  IADD3 R9, PT, PT, R5, 0x7fe00000, RZ ;  /* 0x7fe0000005097810 */ /* 0x000fcc0007ffe0ff */
[----:B------:R-:W-:-:S10]  /*2190*/  DMUL R38, R34, R8 ;  /* 0x0000000822267228 */ /* 0x000fd40000000000 */
[----:B------:R-:W-:-:S13]  /*21a0*/  FSETP.GTU.AND P0, PT, |R39|, 1.469367938527859385e-39, PT ;  /* 0x001000002700780b */ /* 0x000fda0003f0c200 */
[----:B------:R-:W-:Y:S05]  /*21b0*/  @P0 BRA `(.L_x_33) ;  /* 0x0000000000a80947 */ /* 0x000fea0003800000 */
[----:B------:R-:W-:Y:S01]  /*21c0*/  DFMA R20, R34, -R20, R36 ;  /* 0x800000142214722b */ /* 0x000fe20000000024 */
[----:B------:R-:W-:-:S09]  /*21d0*/  IMAD.MOV.U32 R8, RZ, RZ, RZ ;  /* 0x000000ffff087224 */ /* 0x000fd200078e00ff */
[C---:B------:R-:W-:Y:S02]  /*21e0*/  FSETP.NEU.AND P0, PT, R21.reuse, RZ, PT ;  /* 0x000000ff1500720b */ /* 0x040fe40003f0d000 */
[----:B------:R-:W-:-:S04]  /*21f0*/  LOP3.LUT R22, R21, 0x80000000, R23, 0x48, !PT ;  /* 0x8000000015167812 */ /* 0x000fc800078e4817 */
[----:B------:R-:W-:-:S07]  /*2200*/  LOP3.LUT R9, R22, R9, RZ, 0xfc, !PT ;  /* 0x0000000916097212 */ /* 0x000fce00078efcff */
[----:B------:R-:W-:Y:S05]  /*2210*/  @!P0 BRA `(.L_x_33) ;  /* 0x0000000000908947 */ /* 0x000fea0003800000 */
[C---:B------:R-:W-:Y:S01]  /*2220*/  IADD3 R21, PT, PT, -R5.reuse, RZ, RZ ;  /* 0x000000ff05157210 */ /* 0x040fe20007ffe1ff */
[----:B------:R-:W-:Y:S01]  /*2230*/  IMAD.MOV.U32 R20, RZ, RZ, RZ ;  /* 0x000000ffff147224 */ /* 0x000fe200078e00ff */
[----:B------:R-:W-:Y:S01]  /*2240*/  DMUL.RP R8, R34, R8 ;  /* 0x0000000822087228 */ /* 0x000fe20000008000 */
[----:B------:R-:W-:-:S04]  /*2250*/  IADD3 R5, PT, PT, -R5, -0x43300000, RZ ;  /* 0xbcd0000005057810 */ /* 0x000fc80007ffe1ff */
[----:B------:R-:W-:-:S05]  /*2260*/  DFMA R20, R38, -R20, R34 ;  /* 0x800000142614722b */ /* 0x000fca0000000022 */
[----:B------:R-:W-:-:S05]  /*2270*/  LOP3.LUT R22, R9, R22, RZ, 0x3c, !PT ;  /* 0x0000001609167212 */ /* 0x000fca00078e3cff */
[----:B------:R-:W-:-:S04]  /*2280*/  FSETP.NEU.AND P0, PT, |R21|, R5, PT ;  /* 0x000000051500720b */ /* 0x000fc80003f0d200 */
[----:B------:R-:W-:Y:S02]  /*2290*/  FSEL R8, R8, R38, !P0 ;  /* 0x0000002608087208 */ /* 0x000fe40004000000 */
[----:B------:R-:W-:-:S03]  /*22a0*/  FSEL R9, R22, R39, !P0 ;  /* 0x0000002716097208 */ /* 0x000fc60004000000 */
[----:B------:R-:W-:Y:S01]  /*22b0*/  IMAD.MOV.U32 R38, RZ, RZ, R8 ;  /* 0x000000ffff267224 */ /* 0x000fe200078e0008 */
[----:B------:R-:W-:Y:S01]  /*22c0*/  MOV R39, R9 ;  /* 0x0000000900277202 */ /* 0x000fe20000000f00 */
[----:B------:R-:W-:Y:S06]  /*22d0*/  BRA `(.L_x_33) ;  /* 0x0000000000607947 */ /* 0x000fec0003800000 */
.L_x_32:
[----:B------:R-:W-:-:S14]  /*22e0*/  DSETP.NAN.AND P0, PT, R32, R32, PT ;  /* 0x000000202000722a */ /* 0x000fdc0003f08000 */
[----:B------:R-:W-:Y:S05]  /*22f0*/  @P0 BRA `(.L_x_34) ;  /* 0x00000000004c0947 */ /* 0x000fea0003800000 */
[----:B------:R-:W-:-:S14]  /*2300*/  DSETP.NAN.AND P0, PT, R22, R22, PT ;  /* 0x000000161600722a */ /* 0x000fdc0003f08000 */
[----:B------:R-:W-:Y:S05]  /*2310*/  @P0 BRA `(.L_x_35) ;  /* 0x0000000000340947 */ /* 0x000fea0003800000 */
[----:B------:R-:W-:Y:S01]  /*2320*/  ISETP.NE.AND P0, PT, R9, R8, PT ;  /* 0x000000080900720c */ /* 0x000fe20003f05270 */
[----:B------:R-:W-:Y:S02]  /*2330*/  IMAD.MOV.U32 R38, RZ, RZ, 0x0 ;  /* 0x00000000ff267424 */ /* 0x000fe400078e00ff */
[----:B------:R-:W-:-:S10]  /*2340*/  IMAD.MOV.U32 R39, RZ, RZ, -0x80000 ;  /* 0xfff80000ff277424 */ /* 0x000fd400078e00ff */
[----:B------:R-:W-:Y:S05]  /*2350*/  @!P0 BRA `(.L_x_33) ;  /* 0x0000000000408947 */ /* 0x000fea0003800000 */
[----:B------:R-:W-:Y:S02]  /*2360*/  ISETP.NE.AND P0, PT, R9, 0x7ff00000, PT ;  /* 0x7ff000000900780c */ /* 0x000fe40003f05270 */
[----:B------:R-:W-:Y:S02]  /*2370*/  LOP3.LUT R23, R33, 0x80000000, R23, 0x48, !PT ;  /* 0x8000000021177812 */ /* 0x000fe400078e4817 */
[----:B------:R-:W-:-:S13]  /*2380*/  ISETP.EQ.OR P0, PT, R8, RZ, !P0 ;  /* 0x000000ff0800720c */ /* 0x000fda0004702670 */
[----:B------:R-:W-:Y:S01]  /*2390*/  @P0 LOP3.LUT R5, R23, 0x7ff00000, RZ, 0xfc, !PT ;  /* 0x7ff0000017050812 */ /* 0x000fe200078efcff */
[----:B------:R-:W-:Y:S01]  /*23a0*/  @!P0 IMAD.MOV.U32 R39, RZ, RZ, R23 ;  /* 0x000000ffff278224 */ /* 0x000fe200078e0017 */
[----:B------:R-:W-:Y:S01]  /*23b0*/  @!P0 MOV R38, RZ ;  /* 0x000000ff00268202 */ /* 0x000fe20000000f00 */
[----:B------:R-:W-:Y:S01]  /*23c0*/  @P0 IMAD.MOV.U32 R38, RZ, RZ, RZ ;  /* 0x000000ffff260224 */ /* 0x000fe200078e00ff */
[----:B------:R-:W-:Y:S01]  /*23d0*/  @P0 MOV R39, R5 ;  /* 0x0000000500270202 */ /* 0x000fe20000000f00 */
[----:B------:R-:W-:Y:S06]  /*23e0*/  BRA `(.L_x_33) ;  /* 0x00000000001c7947 */ /* 0x000fec0003800000 */
.L_x_35:
[----:B------:R-:W-:Y:S01]  /*23f0*/  LOP3.LUT R5, R23, 0x80000, RZ, 0xfc, !PT ;  /* 0x0008000017057812 */ /* 0x000fe200078efcff */
[----:B------:R-:W-:-:S04]  /*2400*/  IMAD.MOV.U32 R38, RZ, RZ, R22 ;  /* 0x000000ffff267224 */ /* 0x000fc800078e0016 */
[----:B------:R-:W-:Y:S01]  /*2410*/  IMAD.MOV.U32 R39, RZ, RZ, R5 ;  /* 0x000000ffff277224 */ /* 0x000fe200078e0005 */
[----:B------:R-:W-:Y:S06]  /*2420*/  BRA `(.L_x_33) ;  /* 0x00000000000c7947 */ /* 0x000fec0003800000 */
.L_x_34:
[----:B------:R-:W-:Y:S02]  /*2430*/  LOP3.LUT R5, R33, 0x80000, RZ, 0xfc, !PT ;  /* 0x0008000021057812 */ /* 0x000fe400078efcff */
[----:B------:R-:W-:-:S03]  /*2440*/  MOV R38, R32 ;  /* 0x0000002000267202 */ /* 0x000fc60000000f00 */
[----:B------:R-:W-:-:S07]  /*2450*/  IMAD.MOV.U32 R39, RZ, RZ, R5 ;  /* 0x000000ffff277224 */ /* 0x000fce00078e0005 */
.L_x_33:
[----:B------:R-:W-:Y:S05]  /*2460*/  BSYNC.RECONVERGENT B0 ;  /* 0x0000000000007941 */ /* 0x000fea0003800200 */
.L_x_31:
[----:B------:R-:W-:Y:S01]  /*2470*/  IMAD.MOV.U32 R7, RZ, RZ, 0x0 ;  /* 0x00000000ff077424 */ /* 0x000fe200078e00ff */
[----:B------:R-:W-:Y:S01]  /*2480*/  MOV R5, R39 ;  /* 0x0000002700057202 */ /* 0x000fe20000000f00 */
[----:B------:R-:W-:Y:S02]  /*2490*/  IMAD.MOV.U32 R8, RZ, RZ, R38 ;  /* 0x000000ffff087224 */ /* 0x000fe400078e0026 */
[----:B------:R-:W-:Y:S05]  /*24a0*/  RET.REL.NODEC R6 `(_Z20recompose_into_spaceP7double2PKdPKS_S2_jjjj) ;  /* 0xffffffd806d47950 */ /* 0x000fea0003c3ffff */
.L_x_36:
[----:B------:R-:W-:-:S00]  /*24b0*/  BRA `(.L_x_36) ;  /* 0xfffffffc00fc7947 */ /* 0x000fc0000383ffff */
[----:B------:R-:W-:-:S00]  /*24c0*/  NOP ;  /* 0x0000000000007918 */ /* 0x000fc00000000000 */
        /* <DEDUP_REMOVED lines=11> */
.L_x_37:


//--------------------- .nv.shared.reserved.0     --------------------------
	.section	.nv.shared.reserved.0,"aw",@nobits
	.weak		__nv_reservedSMEM_offset_0_alias
	.size		__nv_reservedSMEM_offset_0_alias, 0, 64
	.other		__nv_reservedSMEM_offset_0_alias,@"STO_CUDA_RESERVED_SHARED STV_DEFAULT"
__nv_reservedSMEM_offset_0_alias:
	.zero		0
	.zero		64


//--------------------- .nv.constant0._Z20recompose_into_spaceP7double2PKdPKS_S2_jjjj --------------------------
	.section	.nv.constant0._Z20recompose_into_spaceP7double2PKdPKS_S2_jjjj,"a",@progbits
	.sectionflags	@""
	.align	4
.nv.constant0._Z20recompose_into_spaceP7double2PKdPKS_S2_jjjj:
	.zero		944


//--------------------- SYMBOLS --------------------------

	.type		.nv.reservedSmem.offset0,@object
	.size		.nv.reservedSmem.offset0,0x4
